//
// Generated by NVIDIA NVVM Compiler
//
// Compiler Build ID: CL-36424714
// Cuda compilation tools, release 13.0, V13.0.88
// Based on NVVM 20.0.0
//

.version 9.0
.target sm_100
.address_size 64

	// .globl	_Z23nearest_neighbor_kernelPKfPii

.visible .entry _Z23nearest_neighbor_kernelPKfPii(
	.param .u64 .ptr .align 1 _Z23nearest_neighbor_kernelPKfPii_param_0,
	.param .u64 .ptr .align 1 _Z23nearest_neighbor_kernelPKfPii_param_1,
	.param .u32 _Z23nearest_neighbor_kernelPKfPii_param_2
)
{
	.reg .pred 	%p<53>;
	.reg .b32 	%r<176>;
	.reg .b32 	%f<347>;
	.reg .b64 	%rd<55>;

	ld.param.u64 	%rd6, [_Z23nearest_neighbor_kernelPKfPii_param_0];
	ld.param.u64 	%rd5, [_Z23nearest_neighbor_kernelPKfPii_param_1];
	ld.param.u32 	%r60, [_Z23nearest_neighbor_kernelPKfPii_param_2];
	cvta.to.global.u64 	%rd1, %rd6;
	mov.u32 	%r61, %ctaid.x;
	mov.u32 	%r62, %ntid.x;
	mov.u32 	%r63, %tid.x;
	mad.lo.s32 	%r1, %r61, %r62, %r63;
	setp.ge.s32 	%p1, %r1, %r60;
	@%p1 bra 	$L__BB0_30;
	mul.lo.s32 	%r66, %r1, 3;
	mul.wide.s32 	%rd7, %r66, 4;
	add.s64 	%rd8, %rd1, %rd7;
	ld.global.f32 	%f1, [%rd8];
	ld.global.f32 	%f2, [%rd8+4];
	ld.global.f32 	%f3, [%rd8+8];
	setp.lt.s32 	%p2, %r1, 1;
	mov.b32 	%r158, -1;
	mov.b32 	%r167, 0;
	mov.f32 	%f340, 0f7F7FFFFF;
	@%p2 bra 	$L__BB0_13;
	min.s32 	%r70, %r1, %r60;
	max.s32 	%r167, %r70, 1;
	and.b32  	%r3, %r167, 7;
	setp.lt.s32 	%p3, %r70, 8;
	mov.f32 	%f340, 0f7F7FFFFF;
	mov.b32 	%r158, -1;
	mov.b32 	%r152, 0;
	@%p3 bra 	$L__BB0_5;
	and.b32  	%r152, %r167, 2147483640;
	add.s64 	%rd54, %rd1, 48;
	mov.f32 	%f340, 0f7F7FFFFF;
	mov.b32 	%r158, -1;
	mov.b32 	%r146, 0;
$L__BB0_4:
	.pragma "nounroll";
	ld.global.f32 	%f30, [%rd54+-48];
	ld.global.f32 	%f31, [%rd54+-44];
	ld.global.f32 	%f32, [%rd54+-40];
	sub.f32 	%f33, %f1, %f30;
	sub.f32 	%f34, %f2, %f31;
	sub.f32 	%f35, %f3, %f32;
	mul.f32 	%f36, %f34, %f34;
	fma.rn.f32 	%f37, %f33, %f33, %f36;
	fma.rn.f32 	%f38, %f35, %f35, %f37;
	setp.lt.f32 	%p4, %f38, %f340;
	selp.f32 	%f39, %f38, %f340, %p4;
	selp.b32 	%r73, %r146, %r158, %p4;
	ld.global.f32 	%f40, [%rd54+-36];
	ld.global.f32 	%f41, [%rd54+-32];
	ld.global.f32 	%f42, [%rd54+-28];
	sub.f32 	%f43, %f1, %f40;
	sub.f32 	%f44, %f2, %f41;
	sub.f32 	%f45, %f3, %f42;
	mul.f32 	%f46, %f44, %f44;
	fma.rn.f32 	%f47, %f43, %f43, %f46;
	fma.rn.f32 	%f48, %f45, %f45, %f47;
	setp.lt.f32 	%p5, %f48, %f39;
	selp.f32 	%f49, %f48, %f39, %p5;
	add.s32 	%r74, %r146, 1;
	selp.b32 	%r75, %r74, %r73, %p5;
	ld.global.f32 	%f50, [%rd54+-24];
	ld.global.f32 	%f51, [%rd54+-20];
	ld.global.f32 	%f52, [%rd54+-16];
	sub.f32 	%f53, %f1, %f50;
	sub.f32 	%f54, %f2, %f51;
	sub.f32 	%f55, %f3, %f52;
	mul.f32 	%f56, %f54, %f54;
	fma.rn.f32 	%f57, %f53, %f53, %f56;
	fma.rn.f32 	%f58, %f55, %f55, %f57;
	setp.lt.f32 	%p6, %f58, %f49;
	selp.f32 	%f59, %f58, %f49, %p6;
	add.s32 	%r76, %r146, 2;
	selp.b32 	%r77, %r76, %r75, %p6;
	ld.global.f32 	%f60, [%rd54+-12];
	ld.global.f32 	%f61, [%rd54+-8];
	ld.global.f32 	%f62, [%rd54+-4];
	sub.f32 	%f63, %f1, %f60;
	sub.f32 	%f64, %f2, %f61;
	sub.f32 	%f65, %f3, %f62;
	mul.f32 	%f66, %f64, %f64;
	fma.rn.f32 	%f67, %f63, %f63, %f66;
	fma.rn.f32 	%f68, %f65, %f65, %f67;
	setp.lt.f32 	%p7, %f68, %f59;
	selp.f32 	%f69, %f68, %f59, %p7;
	add.s32 	%r78, %r146, 3;
	selp.b32 	%r79, %r78, %r77, %p7;
	ld.global.f32 	%f70, [%rd54];
	ld.global.f32 	%f71, [%rd54+4];
	ld.global.f32 	%f72, [%rd54+8];
	sub.f32 	%f73, %f1, %f70;
	sub.f32 	%f74, %f2, %f71;
	sub.f32 	%f75, %f3, %f72;
	mul.f32 	%f76, %f74, %f74;
	fma.rn.f32 	%f77, %f73, %f73, %f76;
	fma.rn.f32 	%f78, %f75, %f75, %f77;
	setp.lt.f32 	%p8, %f78, %f69;
	selp.f32 	%f79, %f78, %f69, %p8;
	add.s32 	%r80, %r146, 4;
	selp.b32 	%r81, %r80, %r79, %p8;
	ld.global.f32 	%f80, [%rd54+12];
	ld.global.f32 	%f81, [%rd54+16];
	ld.global.f32 	%f82, [%rd54+20];
	sub.f32 	%f83, %f1, %f80;
	sub.f32 	%f84, %f2, %f81;
	sub.f32 	%f85, %f3, %f82;
	mul.f32 	%f86, %f84, %f84;
	fma.rn.f32 	%f87, %f83, %f83, %f86;
	fma.rn.f32 	%f88, %f85, %f85, %f87;
	setp.lt.f32 	%p9, %f88, %f79;
	selp.f32 	%f89, %f88, %f79, %p9;
	add.s32 	%r82, %r146, 5;
	selp.b32 	%r83, %r82, %r81, %p9;
	ld.global.f32 	%f90, [%rd54+24];
	ld.global.f32 	%f91, [%rd54+28];
	ld.global.f32 	%f92, [%rd54+32];
	sub.f32 	%f93, %f1, %f90;
	sub.f32 	%f94, %f2, %f91;
	sub.f32 	%f95, %f3, %f92;
	mul.f32 	%f96, %f94, %f94;
	fma.rn.f32 	%f97, %f93, %f93, %f96;
	fma.rn.f32 	%f98, %f95, %f95, %f97;
	setp.lt.f32 	%p10, %f98, %f89;
	selp.f32 	%f99, %f98, %f89, %p10;
	add.s32 	%r84, %r146, 6;
	selp.b32 	%r85, %r84, %r83, %p10;
	ld.global.f32 	%f100, [%rd54+36];
	ld.global.f32 	%f101, [%rd54+40];
	ld.global.f32 	%f102, [%rd54+44];
	sub.f32 	%f103, %f1, %f100;
	sub.f32 	%f104, %f2, %f101;
	sub.f32 	%f105, %f3, %f102;
	mul.f32 	%f106, %f104, %f104;
	fma.rn.f32 	%f107, %f103, %f103, %f106;
	fma.rn.f32 	%f108, %f105, %f105, %f107;
	setp.lt.f32 	%p11, %f108, %f99;
	selp.f32 	%f340, %f108, %f99, %p11;
	add.s32 	%r86, %r146, 7;
	selp.b32 	%r158, %r86, %r85, %p11;
	add.s64 	%rd54, %rd54, 96;
	add.s32 	%r146, %r146, 8;
	setp.ne.s32 	%p12, %r146, %r152;
	@%p12 bra 	$L__BB0_4;
$L__BB0_5:
	setp.eq.s32 	%p13, %r3, 0;
	@%p13 bra 	$L__BB0_13;
	and.b32  	%r12, %r167, 3;
	setp.lt.u32 	%p14, %r3, 4;
	@%p14 bra 	$L__BB0_8;
	mul.lo.s32 	%r88, %r152, 3;
	mul.wide.u32 	%rd9, %r88, 4;
	add.s64 	%rd10, %rd1, %rd9;
	ld.global.f32 	%f110, [%rd10];
	ld.global.f32 	%f111, [%rd10+4];
	ld.global.f32 	%f112, [%rd10+8];
	sub.f32 	%f113, %f1, %f110;
	sub.f32 	%f114, %f2, %f111;
	sub.f32 	%f115, %f3, %f112;
	mul.f32 	%f116, %f114, %f114;
	fma.rn.f32 	%f117, %f113, %f113, %f116;
	fma.rn.f32 	%f118, %f115, %f115, %f117;
	setp.lt.f32 	%p15, %f118, %f340;
	selp.f32 	%f119, %f118, %f340, %p15;
	selp.b32 	%r89, %r152, %r158, %p15;
	add.s32 	%r90, %r152, 1;
	ld.global.f32 	%f120, [%rd10+12];
	ld.global.f32 	%f121, [%rd10+16];
	ld.global.f32 	%f122, [%rd10+20];
	sub.f32 	%f123, %f1, %f120;
	sub.f32 	%f124, %f2, %f121;
	sub.f32 	%f125, %f3, %f122;
	mul.f32 	%f126, %f124, %f124;
	fma.rn.f32 	%f127, %f123, %f123, %f126;
	fma.rn.f32 	%f128, %f125, %f125, %f127;
	setp.lt.f32 	%p16, %f128, %f119;
	selp.f32 	%f129, %f128, %f119, %p16;
	selp.b32 	%r91, %r90, %r89, %p16;
	add.s32 	%r92, %r152, 2;
	ld.global.f32 	%f130, [%rd10+24];
	ld.global.f32 	%f131, [%rd10+28];
	ld.global.f32 	%f132, [%rd10+32];
	sub.f32 	%f133, %f1, %f130;
	sub.f32 	%f134, %f2, %f131;
	sub.f32 	%f135, %f3, %f132;
	mul.f32 	%f136, %f134, %f134;
	fma.rn.f32 	%f137, %f133, %f133, %f136;
	fma.rn.f32 	%f138, %f135, %f135, %f137;
	setp.lt.f32 	%p17, %f138, %f129;
	selp.f32 	%f139, %f138, %f129, %p17;
	selp.b32 	%r93, %r92, %r91, %p17;
	add.s32 	%r94, %r152, 3;
	add.s32 	%r95, %r88, 9;
	mul.wide.u32 	%rd11, %r95, 4;
	add.s64 	%rd12, %rd1, %rd11;
	ld.global.f32 	%f140, [%rd12];
	ld.global.f32 	%f141, [%rd12+4];
	ld.global.f32 	%f142, [%rd12+8];
	sub.f32 	%f143, %f1, %f140;
	sub.f32 	%f144, %f2, %f141;
	sub.f32 	%f145, %f3, %f142;
	mul.f32 	%f146, %f144, %f144;
	fma.rn.f32 	%f147, %f143, %f143, %f146;
	fma.rn.f32 	%f148, %f145, %f145, %f147;
	setp.lt.f32 	%p18, %f148, %f139;
	selp.f32 	%f340, %f148, %f139, %p18;
	selp.b32 	%r158, %r94, %r93, %p18;
	add.s32 	%r152, %r152, 4;
$L__BB0_8:
	setp.eq.s32 	%p19, %r12, 0;
	@%p19 bra 	$L__BB0_13;
	setp.eq.s32 	%p20, %r12, 1;
	@%p20 bra 	$L__BB0_11;
	mul.lo.s32 	%r97, %r152, 3;
	mul.wide.u32 	%rd13, %r97, 4;
	add.s64 	%rd14, %rd1, %rd13;
	ld.global.f32 	%f150, [%rd14];
	ld.global.f32 	%f151, [%rd14+4];
	ld.global.f32 	%f152, [%rd14+8];
	sub.f32 	%f153, %f1, %f150;
	sub.f32 	%f154, %f2, %f151;
	sub.f32 	%f155, %f3, %f152;
	mul.f32 	%f156, %f154, %f154;
	fma.rn.f32 	%f157, %f153, %f153, %f156;
	fma.rn.f32 	%f158, %f155, %f155, %f157;
	setp.lt.f32 	%p21, %f158, %f340;
	selp.f32 	%f159, %f158, %f340, %p21;
	selp.b32 	%r98, %r152, %r158, %p21;
	add.s32 	%r99, %r152, 1;
	add.s32 	%r100, %r97, 3;
	mul.wide.u32 	%rd15, %r100, 4;
	add.s64 	%rd16, %rd1, %rd15;
	ld.global.f32 	%f160, [%rd16];
	ld.global.f32 	%f161, [%rd16+4];
	ld.global.f32 	%f162, [%rd16+8];
	sub.f32 	%f163, %f1, %f160;
	sub.f32 	%f164, %f2, %f161;
	sub.f32 	%f165, %f3, %f162;
	mul.f32 	%f166, %f164, %f164;
	fma.rn.f32 	%f167, %f163, %f163, %f166;
	fma.rn.f32 	%f168, %f165, %f165, %f167;
	setp.lt.f32 	%p22, %f168, %f159;
	selp.f32 	%f340, %f168, %f159, %p22;
	selp.b32 	%r158, %r99, %r98, %p22;
	add.s32 	%r152, %r152, 2;
$L__BB0_11:
	and.b32  	%r101, %r167, 1;
	setp.eq.b32 	%p23, %r101, 1;
	not.pred 	%p24, %p23;
	@%p24 bra 	$L__BB0_13;
	mul.lo.s32 	%r102, %r152, 3;
	mul.wide.u32 	%rd17, %r102, 4;
	add.s64 	%rd18, %rd1, %rd17;
	ld.global.f32 	%f169, [%rd18];
	ld.global.f32 	%f170, [%rd18+4];
	ld.global.f32 	%f171, [%rd18+8];
	sub.f32 	%f172, %f1, %f169;
	sub.f32 	%f173, %f2, %f170;
	sub.f32 	%f174, %f3, %f171;
	mul.f32 	%f175, %f173, %f173;
	fma.rn.f32 	%f176, %f172, %f172, %f175;
	fma.rn.f32 	%f177, %f174, %f174, %f176;
	setp.lt.f32 	%p25, %f177, %f340;
	selp.f32 	%f340, %f177, %f340, %p25;
	selp.b32 	%r158, %r152, %r158, %p25;
$L__BB0_13:
	setp.ge.s32 	%p26, %r167, %r60;
	@%p26 bra 	$L__BB0_17;
	setp.eq.s32 	%p27, %r1, %r167;
	@%p27 bra 	$L__BB0_16;
	mul.lo.s32 	%r103, %r167, 3;
	mul.wide.u32 	%rd19, %r103, 4;
	add.s64 	%rd20, %rd1, %rd19;
	ld.global.f32 	%f178, [%rd20];
	ld.global.f32 	%f179, [%rd20+4];
	ld.global.f32 	%f180, [%rd20+8];
	sub.f32 	%f181, %f1, %f178;
	sub.f32 	%f182, %f2, %f179;
	sub.f32 	%f183, %f3, %f180;
	mul.f32 	%f184, %f182, %f182;
	fma.rn.f32 	%f185, %f181, %f181, %f184;
	fma.rn.f32 	%f186, %f183, %f183, %f185;
	setp.lt.f32 	%p28, %f186, %f340;
	selp.f32 	%f340, %f186, %f340, %p28;
	selp.b32 	%r158, %r167, %r158, %p28;
$L__BB0_16:
	add.s32 	%r167, %r167, 1;
$L__BB0_17:
	setp.ge.s32 	%p29, %r167, %r60;
	@%p29 bra 	$L__BB0_29;
	sub.s32 	%r31, %r60, %r167;
	and.b32  	%r32, %r31, 7;
	sub.s32 	%r105, %r167, %r60;
	setp.gt.u32 	%p30, %r105, -8;
	@%p30 bra 	$L__BB0_21;
	mad.lo.s32 	%r163, %r167, 3, 12;
	and.b32  	%r106, %r31, -8;
	neg.s32 	%r162, %r106;
$L__BB0_20:
	.pragma "nounroll";
	add.s32 	%r107, %r163, -12;
	mul.wide.u32 	%rd21, %r107, 4;
	add.s64 	%rd22, %rd1, %rd21;
	ld.global.f32 	%f187, [%rd22];
	ld.global.f32 	%f188, [%rd22+4];
	ld.global.f32 	%f189, [%rd22+8];
	sub.f32 	%f190, %f1, %f187;
	sub.f32 	%f191, %f2, %f188;
	sub.f32 	%f192, %f3, %f189;
	mul.f32 	%f193, %f191, %f191;
	fma.rn.f32 	%f194, %f190, %f190, %f193;
	fma.rn.f32 	%f195, %f192, %f192, %f194;
	setp.lt.f32 	%p31, %f195, %f340;
	selp.f32 	%f196, %f195, %f340, %p31;
	selp.b32 	%r108, %r167, %r158, %p31;
	add.s32 	%r109, %r163, -9;
	mul.wide.u32 	%rd23, %r109, 4;
	add.s64 	%rd24, %rd1, %rd23;
	ld.global.f32 	%f197, [%rd24];
	ld.global.f32 	%f198, [%rd24+4];
	ld.global.f32 	%f199, [%rd24+8];
	sub.f32 	%f200, %f1, %f197;
	sub.f32 	%f201, %f2, %f198;
	sub.f32 	%f202, %f3, %f199;
	mul.f32 	%f203, %f201, %f201;
	fma.rn.f32 	%f204, %f200, %f200, %f203;
	fma.rn.f32 	%f205, %f202, %f202, %f204;
	setp.lt.f32 	%p32, %f205, %f196;
	selp.f32 	%f206, %f205, %f196, %p32;
	add.s32 	%r110, %r167, 1;
	selp.b32 	%r111, %r110, %r108, %p32;
	add.s32 	%r112, %r163, -6;
	mul.wide.u32 	%rd25, %r112, 4;
	add.s64 	%rd26, %rd1, %rd25;
	ld.global.f32 	%f207, [%rd26];
	ld.global.f32 	%f208, [%rd26+4];
	ld.global.f32 	%f209, [%rd26+8];
	sub.f32 	%f210, %f1, %f207;
	sub.f32 	%f211, %f2, %f208;
	sub.f32 	%f212, %f3, %f209;
	mul.f32 	%f213, %f211, %f211;
	fma.rn.f32 	%f214, %f210, %f210, %f213;
	fma.rn.f32 	%f215, %f212, %f212, %f214;
	setp.lt.f32 	%p33, %f215, %f206;
	selp.f32 	%f216, %f215, %f206, %p33;
	add.s32 	%r113, %r167, 2;
	selp.b32 	%r114, %r113, %r111, %p33;
	add.s32 	%r115, %r163, -3;
	mul.wide.u32 	%rd27, %r115, 4;
	add.s64 	%rd28, %rd1, %rd27;
	ld.global.f32 	%f217, [%rd28];
	ld.global.f32 	%f218, [%rd28+4];
	ld.global.f32 	%f219, [%rd28+8];
	sub.f32 	%f220, %f1, %f217;
	sub.f32 	%f221, %f2, %f218;
	sub.f32 	%f222, %f3, %f219;
	mul.f32 	%f223, %f221, %f221;
	fma.rn.f32 	%f224, %f220, %f220, %f223;
	fma.rn.f32 	%f225, %f222, %f222, %f224;
	setp.lt.f32 	%p34, %f225, %f216;
	selp.f32 	%f226, %f225, %f216, %p34;
	add.s32 	%r116, %r167, 3;
	selp.b32 	%r117, %r116, %r114, %p34;
	add.s32 	%r118, %r163, 9;
	mul.wide.u32 	%rd29, %r163, 4;
	add.s64 	%rd30, %rd1, %rd29;
	ld.global.f32 	%f227, [%rd30];
	ld.global.f32 	%f228, [%rd30+4];
	ld.global.f32 	%f229, [%rd30+8];
	sub.f32 	%f230, %f1, %f227;
	sub.f32 	%f231, %f2, %f228;
	sub.f32 	%f232, %f3, %f229;
	mul.f32 	%f233, %f231, %f231;
	fma.rn.f32 	%f234, %f230, %f230, %f233;
	fma.rn.f32 	%f235, %f232, %f232, %f234;
	setp.lt.f32 	%p35, %f235, %f226;
	selp.f32 	%f236, %f235, %f226, %p35;
	add.s32 	%r119, %r167, 4;
	selp.b32 	%r120, %r119, %r117, %p35;
	add.s32 	%r121, %r163, 3;
	mul.wide.u32 	%rd31, %r121, 4;
	add.s64 	%rd32, %rd1, %rd31;
	ld.global.f32 	%f237, [%rd32];
	ld.global.f32 	%f238, [%rd32+4];
	ld.global.f32 	%f239, [%rd32+8];
	sub.f32 	%f240, %f1, %f237;
	sub.f32 	%f241, %f2, %f238;
	sub.f32 	%f242, %f3, %f239;
	mul.f32 	%f243, %f241, %f241;
	fma.rn.f32 	%f244, %f240, %f240, %f243;
	fma.rn.f32 	%f245, %f242, %f242, %f244;
	setp.lt.f32 	%p36, %f245, %f236;
	selp.f32 	%f246, %f245, %f236, %p36;
	add.s32 	%r122, %r167, 5;
	selp.b32 	%r123, %r122, %r120, %p36;
	add.s32 	%r124, %r163, 6;
	mul.wide.u32 	%rd33, %r124, 4;
	add.s64 	%rd34, %rd1, %rd33;
	ld.global.f32 	%f247, [%rd34];
	ld.global.f32 	%f248, [%rd34+4];
	ld.global.f32 	%f249, [%rd34+8];
	sub.f32 	%f250, %f1, %f247;
	sub.f32 	%f251, %f2, %f248;
	sub.f32 	%f252, %f3, %f249;
	mul.f32 	%f253, %f251, %f251;
	fma.rn.f32 	%f254, %f250, %f250, %f253;
	fma.rn.f32 	%f255, %f252, %f252, %f254;
	setp.lt.f32 	%p37, %f255, %f246;
	selp.f32 	%f256, %f255, %f246, %p37;
	add.s32 	%r125, %r167, 6;
	selp.b32 	%r126, %r125, %r123, %p37;
	mul.wide.u32 	%rd35, %r118, 4;
	add.s64 	%rd36, %rd1, %rd35;
	ld.global.f32 	%f257, [%rd36];
	ld.global.f32 	%f258, [%rd36+4];
	ld.global.f32 	%f259, [%rd36+8];
	sub.f32 	%f260, %f1, %f257;
	sub.f32 	%f261, %f2, %f258;
	sub.f32 	%f262, %f3, %f259;
	mul.f32 	%f263, %f261, %f261;
	fma.rn.f32 	%f264, %f260, %f260, %f263;
	fma.rn.f32 	%f265, %f262, %f262, %f264;
	setp.lt.f32 	%p38, %f265, %f256;
	selp.f32 	%f340, %f265, %f256, %p38;
	add.s32 	%r127, %r167, 7;
	selp.b32 	%r158, %r127, %r126, %p38;
	add.s32 	%r167, %r167, 8;
	add.s32 	%r163, %r163, 24;
	add.s32 	%r162, %r162, 8;
	setp.ne.s32 	%p39, %r162, 0;
	@%p39 bra 	$L__BB0_20;
$L__BB0_21:
	setp.eq.s32 	%p40, %r32, 0;
	@%p40 bra 	$L__BB0_29;
	and.b32  	%r47, %r31, 3;
	setp.lt.u32 	%p41, %r32, 4;
	@%p41 bra 	$L__BB0_24;
	mul.lo.s32 	%r129, %r167, 3;
	mul.wide.u32 	%rd37, %r129, 4;
	add.s64 	%rd38, %rd1, %rd37;
	ld.global.f32 	%f266, [%rd38];
	ld.global.f32 	%f267, [%rd38+4];
	ld.global.f32 	%f268, [%rd38+8];
	sub.f32 	%f269, %f1, %f266;
	sub.f32 	%f270, %f2, %f267;
	sub.f32 	%f271, %f3, %f268;
	mul.f32 	%f272, %f270, %f270;
	fma.rn.f32 	%f273, %f269, %f269, %f272;
	fma.rn.f32 	%f274, %f271, %f271, %f273;
	setp.lt.f32 	%p42, %f274, %f340;
	selp.f32 	%f275, %f274, %f340, %p42;
	selp.b32 	%r130, %r167, %r158, %p42;
	add.s32 	%r131, %r167, 1;
	add.s32 	%r132, %r129, 3;
	mul.wide.u32 	%rd39, %r132, 4;
	add.s64 	%rd40, %rd1, %rd39;
	ld.global.f32 	%f276, [%rd40];
	ld.global.f32 	%f277, [%rd40+4];
	ld.global.f32 	%f278, [%rd40+8];
	sub.f32 	%f279, %f1, %f276;
	sub.f32 	%f280, %f2, %f277;
	sub.f32 	%f281, %f3, %f278;
	mul.f32 	%f282, %f280, %f280;
	fma.rn.f32 	%f283, %f279, %f279, %f282;
	fma.rn.f32 	%f284, %f281, %f281, %f283;
	setp.lt.f32 	%p43, %f284, %f275;
	selp.f32 	%f285, %f284, %f275, %p43;
	selp.b32 	%r133, %r131, %r130, %p43;
	add.s32 	%r134, %r167, 2;
	add.s32 	%r135, %r129, 6;
	mul.wide.u32 	%rd41, %r135, 4;
	add.s64 	%rd42, %rd1, %rd41;
	ld.global.f32 	%f286, [%rd42];
	ld.global.f32 	%f287, [%rd42+4];
	ld.global.f32 	%f288, [%rd42+8];
	sub.f32 	%f289, %f1, %f286;
	sub.f32 	%f290, %f2, %f287;
	sub.f32 	%f291, %f3, %f288;
	mul.f32 	%f292, %f290, %f290;
	fma.rn.f32 	%f293, %f289, %f289, %f292;
	fma.rn.f32 	%f294, %f291, %f291, %f293;
	setp.lt.f32 	%p44, %f294, %f285;
	selp.f32 	%f295, %f294, %f285, %p44;
	selp.b32 	%r136, %r134, %r133, %p44;
	add.s32 	%r137, %r167, 3;
	add.s32 	%r138, %r129, 9;
	mul.wide.u32 	%rd43, %r138, 4;
	add.s64 	%rd44, %rd1, %rd43;
	ld.global.f32 	%f296, [%rd44];
	ld.global.f32 	%f297, [%rd44+4];
	ld.global.f32 	%f298, [%rd44+8];
	sub.f32 	%f299, %f1, %f296;
	sub.f32 	%f300, %f2, %f297;
	sub.f32 	%f301, %f3, %f298;
	mul.f32 	%f302, %f300, %f300;
	fma.rn.f32 	%f303, %f299, %f299, %f302;
	fma.rn.f32 	%f304, %f301, %f301, %f303;
	setp.lt.f32 	%p45, %f304, %f295;
	selp.f32 	%f340, %f304, %f295, %p45;
	selp.b32 	%r158, %r137, %r136, %p45;
	add.s32 	%r167, %r167, 4;
$L__BB0_24:
	setp.eq.s32 	%p46, %r47, 0;
	@%p46 bra 	$L__BB0_29;
	setp.eq.s32 	%p47, %r47, 1;
	@%p47 bra 	$L__BB0_27;
	mul.lo.s32 	%r140, %r167, 3;
	mul.wide.u32 	%rd45, %r140, 4;
	add.s64 	%rd46, %rd1, %rd45;
	ld.global.f32 	%f305, [%rd46];
	ld.global.f32 	%f306, [%rd46+4];
	ld.global.f32 	%f307, [%rd46+8];
	sub.f32 	%f308, %f1, %f305;
	sub.f32 	%f309, %f2, %f306;
	sub.f32 	%f310, %f3, %f307;
	mul.f32 	%f311, %f309, %f309;
	fma.rn.f32 	%f312, %f308, %f308, %f311;
	fma.rn.f32 	%f313, %f310, %f310, %f312;
	setp.lt.f32 	%p48, %f313, %f340;
	selp.f32 	%f314, %f313, %f340, %p48;
	selp.b32 	%r141, %r167, %r158, %p48;
	add.s32 	%r142, %r167, 1;
	add.s32 	%r143, %r140, 3;
	mul.wide.u32 	%rd47, %r143, 4;
	add.s64 	%rd48, %rd1, %rd47;
	ld.global.f32 	%f315, [%rd48];
	ld.global.f32 	%f316, [%rd48+4];
	ld.global.f32 	%f317, [%rd48+8];
	sub.f32 	%f318, %f1, %f315;
	sub.f32 	%f319, %f2, %f316;
	sub.f32 	%f320, %f3, %f317;
	mul.f32 	%f321, %f319, %f319;
	fma.rn.f32 	%f322, %f318, %f318, %f321;
	fma.rn.f32 	%f323, %f320, %f320, %f322;
	setp.lt.f32 	%p49, %f323, %f314;
	selp.f32 	%f340, %f323, %f314, %p49;
	selp.b32 	%r158, %r142, %r141, %p49;
	add.s32 	%r167, %r167, 2;
$L__BB0_27:
	and.b32  	%r144, %r31, 1;
	setp.eq.b32 	%p50, %r144, 1;
	not.pred 	%p51, %p50;
	@%p51 bra 	$L__BB0_29;
	mul.lo.s32 	%r145, %r167, 3;
	mul.wide.u32 	%rd49, %r145, 4;
	add.s64 	%rd50, %rd1, %rd49;
	ld.global.f32 	%f324, [%rd50];
	ld.global.f32 	%f325, [%rd50+4];
	ld.global.f32 	%f326, [%rd50+8];
	sub.f32 	%f327, %f1, %f324;
	sub.f32 	%f328, %f2, %f325;
	sub.f32 	%f329, %f3, %f326;
	mul.f32 	%f330, %f328, %f328;
	fma.rn.f32 	%f331, %f327, %f327, %f330;
	fma.rn.f32 	%f332, %f329, %f329, %f331;
	setp.lt.f32 	%p52, %f332, %f340;
	selp.b32 	%r158, %r167, %r158, %p52;
$L__BB0_29:
	cvta.to.global.u64 	%rd51, %rd5;
	mul.wide.s32 	%rd52, %r1, 4;
	add.s64 	%rd53, %rd51, %rd52;
	st.global.u32 	[%rd53], %r158;
$L__BB0_30:
	ret;

}


// ===== COMPILED SASS (sm_100) =====

	.target	sm_100

	.elftype	@"ET_EXEC"


//--------------------- .note.nv.tkinfo           --------------------------
	.section	.note.nv.tkinfo,"",@"SHT_NOTE"
	.sectionflags	@"SHF_NOTE_NV_TKINFO"
	.tkinfo
        /*0018*/ 	.word	0x00000002
        /*0030*/ 	.string	""
        /*0030*/ 	.string	"ptxas"
        /*0030*/ 	.string	"Cuda compilation tools, release 13.0, V13.0.88"
        /*0030*/ 	.string	"Build cuda_13.0.r13.0/compiler.36424714_0"
        /*0030*/ 	.string	"-arch sm_100 -m 64 "



//--------------------- .note.nv.cuinfo           --------------------------
	.section	.note.nv.cuinfo,"",@"SHT_NOTE"
	.sectionflags	@"SHF_NOTE_NV_CUINFO"
        /*0018*/ 	.short	0x0002
        /*001a*/ 	.short	0x0064
        /*001c*/ 	.short	0x0082
	.zero		2


//--------------------- .nv.info                  --------------------------
	.section	.nv.info,"",@"SHT_CUDA_INFO"
	.align	4


	//----- nvinfo : EIATTR_REGCOUNT
	.align		4
        /*0000*/ 	.byte	0x04, 0x2f
        /*0002*/ 	.short	(.L_1 - .L_0)
	.align		4
.L_0:
        /*0004*/ 	.word	index@(_Z23nearest_neighbor_kernelPKfPii)
        /*0008*/ 	.word	0x00000020


	//----- nvinfo : EIATTR_FRAME_SIZE
	.align		4
.L_1:
        /*000c*/ 	.byte	0x04, 0x11
        /*000e*/ 	.short	(.L_3 - .L_2)
	.align		4
.L_2:
        /*0010*/ 	.word	index@(_Z23nearest_neighbor_kernelPKfPii)
        /*0014*/ 	.word	0x00000000


	//----- nvinfo : EIATTR_MIN_STACK_SIZE
	.align		4
.L_3:
        /*0018*/ 	.byte	0x04, 0x12
        /*001a*/ 	.short	(.L_5 - .L_4)
	.align		4
.L_4:
        /*001c*/ 	.word	index@(_Z23nearest_neighbor_kernelPKfPii)
        /*0020*/ 	.word	0x00000000
.L_5:


//--------------------- .nv.compat                --------------------------
	.section	.nv.compat,"",@"SHT_CUDA_COMPAT_INFO"
	.align	4
        /*0000*/ 	.byte	0x02, 0x09, 0x00, 0x00, 0x02, 0x02, 0x01, 0x00, 0x02, 0x05, 0x05, 0x00, 0x03, 0x07, 0x01, 0x01
        /*0010*/ 	.byte	0x02, 0x03, 0x00, 0x00, 0x02, 0x06, 0x01, 0x00, 0x04, 0x0b, 0x08, 0x00, 0x09, 0x00, 0x00, 0x00
        /*0020*/ 	.byte	0x00, 0x00, 0x00, 0x00


//--------------------- .nv.info._Z23nearest_neighbor_kernelPKfPii --------------------------
	.section	.nv.info._Z23nearest_neighbor_kernelPKfPii,"",@"SHT_CUDA_INFO"
	.sectionflags	@""
	.align	4


	//----- nvinfo : EIATTR_CUDA_API_VERSION
	.align		4
        /*0000*/ 	.byte	0x04, 0x37
        /*0002*/ 	.short	(.L_7 - .L_6)
.L_6:
        /*0004*/ 	.word	0x00000082


	//----- nvinfo : EIATTR_KPARAM_INFO
	.align		4
.L_7:
        /*0008*/ 	.byte	0x04, 0x17
        /*000a*/ 	.short	(.L_9 - .L_8)
.L_8:
        /*000c*/ 	.word	0x00000000
        /*0010*/ 	.short	0x0002
        /*0012*/ 	.short	0x0010
        /*0014*/ 	.byte	0x00, 0xf0, 0x11, 0x00


	//----- nvinfo : EIATTR_KPARAM_INFO
	.align		4
.L_9:
        /*0018*/ 	.byte	0x04, 0x17
        /*001a*/ 	.short	(.L_11 - .L_10)
.L_10:
        /*001c*/ 	.word	0x00000000
        /*0020*/ 	.short	0x0001
        /*0022*/ 	.short	0x0008
        /*0024*/ 	.byte	0x00, 0xf5, 0x21, 0x00


	//----- nvinfo : EIATTR_KPARAM_INFO
	.align		4
.L_11:
        /*0028*/ 	.byte	0x04, 0x17
        /*002a*/ 	.short	(.L_13 - .L_12)
.L_12:
        /*002c*/ 	.word	0x00000000
        /*0030*/ 	.short	0x0000
        /*0032*/ 	.short	0x0000
        /*0034*/ 	.byte	0x00, 0xf5, 0x21, 0x00


	//----- nvinfo : EIATTR_SPARSE_MMA_MASK
	.align		4
.L_13:
        /*0038*/ 	.byte	0x03, 0x50
        /*003a*/ 	.short	0x0000


	//----- nvinfo : EIATTR_MAXREG_COUNT
	.align		4
        /*003c*/ 	.byte	0x03, 0x1b
        /*003e*/ 	.short	0x00ff


	//----- nvinfo : EIATTR_MERCURY_ISA_VERSION
	.align		4
        /*0040*/ 	.byte	0x03, 0x5f
        /*0042*/ 	.short	0x0101


	//----- nvinfo : EIATTR_VRC_CTA_INIT_COUNT
	.align		4
        /*0044*/ 	.byte	0x02, 0x4a
	.zero		1
	.zero		1


	//----- nvinfo : EIATTR_EXIT_INSTR_OFFSETS
	.align		4
        /*0048*/ 	.byte	0x04, 0x1c
        /*004a*/ 	.short	(.L_15 - .L_14)


	//   ....[0]....
.L_14:
        /*004c*/ 	.word	0x00000070


	//   ....[1]....
        /*0050*/ 	.word	0x000020c0


	//----- nvinfo : EIATTR_CRS_STACK_SIZE
	.align		4
.L_15:
        /*0054*/ 	.byte	0x04, 0x1e
        /*0056*/ 	.short	(.L_17 - .L_16)
.L_16:
        /*0058*/ 	.word	0x00000000


	//----- nvinfo : EIATTR_CBANK_PARAM_SIZE
	.align		4
.L_17:
        /*005c*/ 	.byte	0x03, 0x19
        /*005e*/ 	.short	0x0014


	//----- nvinfo : EIATTR_PARAM_CBANK
	.align		4
        /*0060*/ 	.byte	0x04, 0x0a
        /*0062*/ 	.short	(.L_19 - .L_18)
	.align		4
.L_18:
        /*0064*/ 	.word	index@(.nv.constant0._Z23nearest_neighbor_kernelPKfPii)
        /*0068*/ 	.short	0x0380
        /*006a*/ 	.short	0x0014


	//----- nvinfo : EIATTR_SW_WAR
	.align		4
.L_19:
        /*006c*/ 	.byte	0x04, 0x36
        /*006e*/ 	.short	(.L_21 - .L_20)
.L_20:
        /*0070*/ 	.word	0x00000008
.L_21:


//--------------------- .nv.callgraph             --------------------------
	.section	.nv.callgraph,"",@"SHT_CUDA_CALLGRAPH"
	.align	4
	.sectionentsize	8
	.align		4
        /*0000*/ 	.word	0x00000000
	.align		4
        /*0004*/ 	.word	0xffffffff
	.align		4
        /*0008*/ 	.word	0x00000000
	.align		4
        /*000c*/ 	.word	0xfffffffe
	.align		4
        /*0010*/ 	.word	0x00000000
	.align		4
        /*0014*/ 	.word	0xfffffffd
	.align		4
        /*0018*/ 	.word	0x00000000
	.align		4
        /*001c*/ 	.word	0xfffffffc


//--------------------- .text._Z23nearest_neighbor_kernelPKfPii --------------------------
	.section	.text._Z23nearest_neighbor_kernelPKfPii,"ax",@progbits
	.align	128
        .global         _Z23nearest_neighbor_kernelPKfPii
        .type           _Z23nearest_neighbor_kernelPKfPii,@function
        .size           _Z23nearest_neighbor_kernelPKfPii,(.L_x_21 - _Z23nearest_neighbor_kernelPKfPii)
        .other          _Z23nearest_neighbor_kernelPKfPii,@"STO_CUDA_ENTRY STV_DEFAULT"
_Z23nearest_neighbor_kernelPKfPii:
.text._Z23nearest_neighbor_kernelPKfPii:
[----:B------:R-:W-:Y:S01]  /*0000*/  LDC R1, c[0x0][0x37c] ;  /* 0x0000df00ff017b82 */ /* 0x000fe20000000800 */
[----:B------:R-:W0:Y:S07]  /*0010*/  S2R R3, SR_TID.X ;  /* 0x0000000000037919 */ /* 0x000e2e0000002100 */
[----:B------:R-:W0:Y:S01]  /*0020*/  S2UR UR4, SR_CTAID.X ;  /* 0x00000000000479c3 */ /* 0x000e220000002500 */
[----:B------:R-:W1:Y:S07]  /*0030*/  LDCU UR8, c[0x0][0x390] ;  /* 0x00007200ff0877ac */ /* 0x000e6e0008000800 */
[----:B------:R-:W0:Y:S02]  /*0040*/  LDC R0, c[0x0][0x360] ;  /* 0x0000d800ff007b82 */ /* 0x000e240000000800 */
[----:B0-----:R-:W-:-:S05]  /*0050*/  IMAD R0, R0, UR4, R3 ;  /* 0x0000000400007c24 */ /* 0x001fca000f8e0203 */
[----:B-1----:R-:W-:-:S13]  /*0060*/  ISETP.GE.AND P0, PT, R0, UR8, PT ;  /* 0x0000000800007c0c */ /* 0x002fda000bf06270 */
[----:B------:R-:W-:Y:S05]  /*0070*/  @P0 EXIT ;  /* 0x000000000000094d */ /* 0x000fea0003800000 */
[----:B------:R-:W0:Y:S01]  /*0080*/  LDC.64 R2, c[0x0][0x380] ;  /* 0x0000e000ff027b82 */ /* 0x000e220000000a00 */
[----:B------:R-:W1:Y:S01]  /*0090*/  LDCU.64 UR6, c[0x0][0x358] ;  /* 0x00006b00ff0677ac */ /* 0x000e620008000a00 */
[----:B------:R-:W-:-:S05]  /*00a0*/  LEA R5, R0, R0, 0x1 ;  /* 0x0000000000057211 */ /* 0x000fca00078e08ff */
[----:B0-----:R-:W-:-:S05]  /*00b0*/  IMAD.WIDE R4, R5, 0x4, R2 ;  /* 0x0000000405047825 */ /* 0x001fca00078e0202 */
[----:B-1----:R0:W5:Y:S04]  /*00c0*/  LDG.E R12, desc[UR6][R4.64] ;  /* 0x00000006040c7981 */ /* 0x002168000c1e1900 */
[----:B------:R0:W5:Y:S04]  /*00d0*/  LDG.E R13, desc[UR6][R4.64+0x4] ;  /* 0x00000406040d7981 */ /* 0x000168000c1e1900 */
[----:B------:R0:W5:Y:S01]  /*00e0*/  LDG.E R14, desc[UR6][R4.64+0x8] ;  /* 0x00000806040e7981 */ /* 0x000162000c1e1900 */
[----:B------:R-:W-:Y:S01]  /*00f0*/  ISETP.GE.AND P0, PT, R0, 0x1, PT ;  /* 0x000000010000780c */ /* 0x000fe20003f06270 */
[----:B------:R-:W-:Y:S01]  /*0100*/  BSSY.RECONVERGENT B0, `(.L_x_0) ;  /* 0x00000ed000007945 */ /* 0x000fe20003800200 */
[----:B------:R-:W-:Y:S01]  /*0110*/  HFMA2 R19, -RZ, RZ, 0, 0 ;  /* 0x00000000ff137431 */ /* 0x000fe200000001ff */
[----:B------:R-:W-:-:S02]  /*0120*/  MOV R20, 0xffffffff ;  /* 0xffffffff00147802 */ /* 0x000fc40000000f00 */
[----:B------:R-:W-:-:S08]  /*0130*/  MOV R18, 0x7f7fffff ;  /* 0x7f7fffff00127802 */ /* 0x000fd00000000f00 */
[----:B0-----:R-:W-:Y:S05]  /*0140*/  @!P0 BRA `(.L_x_1) ;  /* 0x0000000c00a08947 */ /* 0x001fea0003800000 */
[----:B------:R-:W-:Y:S01]  /*0150*/  VIMNMX R4, PT, PT, R0, UR8, PT ;  /* 0x0000000800047c48 */ /* 0x000fe2000bfe0100 */
[----:B------:R-:W-:Y:S01]  /*0160*/  BSSY.RECONVERGENT B1, `(.L_x_2) ;  /* 0x0000077000017945 */ /* 0x000fe20003800200 */
[----:B------:R-:W-:Y:S02]  /*0170*/  MOV R18, 0x7f7fffff ;  /* 0x7f7fffff00127802 */ /* 0x000fe40000000f00 */
[C---:B------:R-:W-:Y:S02]  /*0180*/  ISETP.GE.AND P1, PT, R4.reuse, 0x8, PT ;  /* 0x000000080400780c */ /* 0x040fe40003f26270 */
[----:B------:R-:W-:Y:S02]  /*0190*/  VIMNMX R19, PT, PT, R4, 0x1, !PT ;  /* 0x0000000104137848 */ /* 0x000fe40007fe0100 */
[----:B------:R-:W-:Y:S02]  /*01a0*/  MOV R20, 0xffffffff ;  /* 0xffffffff00147802 */ /* 0x000fe40000000f00 */
[----:B------:R-:W-:-:S02]  /*01b0*/  LOP3.LUT R24, R19, 0x7, RZ, 0xc0, !PT ;  /* 0x0000000713187812 */ /* 0x000fc400078ec0ff */
[----:B------:R-:W-:Y:S02]  /*01c0*/  MOV R7, RZ ;  /* 0x000000ff00077202 */ /* 0x000fe40000000f00 */
[----:B------:R-:W-:-:S03]  /*01d0*/  ISETP.NE.AND P0, PT, R24, RZ, PT ;  /* 0x000000ff1800720c */ /* 0x000fc60003f05270 */
[----:B------:R-:W-:Y:S10]  /*01e0*/  @!P1 BRA `(.L_x_3) ;  /* 0x0000000400b89947 */ /* 0x000ff40003800000 */
[----:B------:R-:W0:Y:S01]  /*01f0*/  LDCU.64 UR4, c[0x0][0x380] ;  /* 0x00007000ff0477ac */ /* 0x000e220008000a00 */
[----:B------:R-:W-:Y:S01]  /*0200*/  HFMA2 R6, -RZ, RZ, 0, 0 ;  /* 0x00000000ff067431 */ /* 0x000fe200000001ff */
[----:B------:R-:W-:Y:S02]  /*0210*/  LOP3.LUT R7, R19, 0x7ffffff8, RZ, 0xc0, !PT ;  /* 0x7ffffff813077812 */ /* 0x000fe400078ec0ff */
[----:B------:R-:W-:Y:S02]  /*0220*/  MOV R18, 0x7f7fffff ;  /* 0x7f7fffff00127802 */ /* 0x000fe40000000f00 */
[----:B------:R-:W-:Y:S01]  /*0230*/  MOV R20, 0xffffffff ;  /* 0xffffffff00147802 */ /* 0x000fe20000000f00 */
[----:B0-----:R-:W-:-:S04]  /*0240*/  UIADD3 UR4, UP0, UPT, UR4, 0x30, URZ ;  /* 0x0000003004047890 */ /* 0x001fc8000ff1e0ff */
[----:B------:R-:W-:Y:S02]  /*0250*/  UIADD3.X UR5, UPT, UPT, URZ, UR5, URZ, UP0, !UPT ;  /* 0x00000005ff057290 */ /* 0x000fe400087fe4ff */
[----:B------:R-:W-:-:S04]  /*0260*/  MOV R4, UR4 ;  /* 0x0000000400047c02 */ /* 0x000fc80008000f00 */
[----:B------:R-:W-:-:S07]  /*0270*/  MOV R5, UR5 ;  /* 0x0000000500057c02 */ /* 0x000fce0008000f00 */
.L_x_4:
[----:B------:R-:W2:Y:S04]  /*0280*/  LDG.E R8, desc[UR6][R4.64+-0x2c] ;  /* 0xffffd40604087981 */ /* 0x000ea8000c1e1900 */
[----:B------:R-:W3:Y:S04]  /*0290*/  LDG.E R9, desc[UR6][R4.64+-0x30] ;  /* 0xffffd00604097981 */ /* 0x000ee8000c1e1900 */
[----:B------:R-:W4:Y:S04]  /*02a0*/  LDG.E R11, desc[UR6][R4.64+-0x28] ;  /* 0xffffd806040b7981 */ /* 0x000f28000c1e1900 */
[----:B------:R-:W4:Y:S04]  /*02b0*/  LDG.E R22, desc[UR6][R4.64+-0x20] ;  /* 0xffffe00604167981 */ /* 0x000f28000c1e1900 */
[----:B------:R-:W4:Y:S04]  /*02c0*/  LDG.E R25, desc[UR6][R4.64+-0x24] ;  /* 0xffffdc0604197981 */ /* 0x000f28000c1e1900 */
[----:B------:R-:W4:Y:S04]  /*02d0*/  LDG.E R16, desc[UR6][R4.64+-0x14] ;  /* 0xffffec0604107981 */ /* 0x000f28000c1e1900 */
[----:B------:R-:W4:Y:S04]  /*02e0*/  LDG.E R21, desc[UR6][R4.64+-0x1c] ;  /* 0xffffe40604157981 */ /* 0x000f28000c1e1900 */
[----:B------:R-:W4:Y:S04]  /*02f0*/  LDG.E R23, desc[UR6][R4.64+-0x18] ;  /* 0xffffe80604177981 */ /* 0x000f28000c1e1900 */
[----:B------:R-:W4:Y:S04]  /*0300*/  LDG.E R10, desc[UR6][R4.64+-0x8] ;  /* 0xfffff806040a7981 */ /* 0x000f28000c1e1900 */
[----:B------:R-:W4:Y:S04]  /*0310*/  LDG.E R15, desc[UR6][R4.64+-0x10] ;  /* 0xfffff006040f7981 */ /* 0x000f28000c1e1900 */
[----:B------:R-:W4:Y:S01]  /*0320*/  LDG.E R17, desc[UR6][R4.64+-0xc] ;  /* 0xfffff40604117981 */ /* 0x000f22000c1e1900 */
[----:B--2--5:R-:W-:Y:S01]  /*0330*/  FADD R8, R13, -R8 ;  /* 0x800000080d087221 */ /* 0x024fe20000000000 */
[----:B---3--:R-:W-:-:S03]  /*0340*/  FADD R9, R12, -R9 ;  /* 0x800000090c097221 */ /* 0x008fc60000000000 */
[----:B------:R-:W-:Y:S01]  /*0350*/  FMUL R8, R8, R8 ;  /* 0x0000000808087220 */ /* 0x000fe20000400000 */
[----:B----4-:R-:W-:-:S03]  /*0360*/  FADD R11, R14, -R11 ;  /* 0x8000000b0e0b7221 */ /* 0x010fc60000000000 */
[----:B------:R-:W-:Y:S02]  /*0370*/  FFMA R8, R9, R9, R8 ;  /* 0x0000000909087223 */ /* 0x000fe40000000008 */
[----:B------:R-:W2:Y:S02]  /*0380*/  LDG.E R9, desc[UR6][R4.64+-0x4] ;  /* 0xfffffc0604097981 */ /* 0x000ea4000c1e1900 */
[----:B------:R-:W-:Y:S02]  /*0390*/  FFMA R27, R11, R11, R8 ;  /* 0x0000000b0b1b7223 */ /* 0x000fe40000000008 */
[----:B------:R-:W3:Y:S04]  /*03a0*/  LDG.E R8, desc[UR6][R4.64+0x4] ;  /* 0x0000040604087981 */ /* 0x000ee8000c1e1900 */
[----:B------:R-:W4:Y:S01]  /*03b0*/  LDG.E R11, desc[UR6][R4.64] ;  /* 0x00000006040b7981 */ /* 0x000f22000c1e1900 */
[----:B------:R-:W-:Y:S01]  /*03c0*/  FADD R22, R13, -R22 ;  /* 0x800000160d167221 */ /* 0x000fe20000000000 */
[----:B------:R-:W-:-:S03]  /*03d0*/  FADD R25, R12, -R25 ;  /* 0x800000190c197221 */ /* 0x000fc60000000000 */
[----:B------:R-:W-:-:S04]  /*03e0*/  FMUL R22, R22, R22 ;  /* 0x0000001616167220 */ /* 0x000fc80000400000 */
[----:B------:R-:W-:Y:S01]  /*03f0*/  FFMA R22, R25, R25, R22 ;  /* 0x0000001919167223 */ /* 0x000fe20000000016 */
[----:B------:R-:W-:Y:S01]  /*0400*/  FADD R25, R13, -R16 ;  /* 0x800000100d197221 */ /* 0x000fe20000000000 */
[----:B------:R-:W-:Y:S01]  /*0410*/  FADD R21, R14, -R21 ;  /* 0x800000150e157221 */ /* 0x000fe20000000000 */
[----:B------:R-:W-:Y:S02]  /*0420*/  FADD R16, R12, -R23 ;  /* 0x800000170c107221 */ /* 0x000fe40000000000 */
[----:B------:R-:W-:Y:S01]  /*0430*/  FMUL R25, R25, R25 ;  /* 0x0000001919197220 */ /* 0x000fe20000400000 */
[----:B------:R-:W-:Y:S01]  /*0440*/  FFMA R23, R21, R21, R22 ;  /* 0x0000001515177223 */ /* 0x000fe20000000016 */
[----:B------:R-:W-:Y:S01]  /*0450*/  FADD R10, R13, -R10 ;  /* 0x8000000a0d0a7221 */ /* 0x000fe20000000000 */
[----:B------:R-:W-:Y:S01]  /*0460*/  FSETP.GEU.AND P5, PT, R27, R18, PT ;  /* 0x000000121b00720b */ /* 0x000fe20003fae000 */
[----:B------:R-:W-:Y:S01]  /*0470*/  FFMA R22, R16, R16, R25 ;  /* 0x0000001010167223 */ /* 0x000fe20000000019 */
[----:B------:R-:W4:Y:S01]  /*0480*/  LDG.E R21, desc[UR6][R4.64+0x8] ;  /* 0x0000080604157981 */ /* 0x000f22000c1e1900 */
[----:B------:R-:W-:Y:S01]  /*0490*/  FADD R25, R14, -R15 ;  /* 0x8000000f0e197221 */ /* 0x000fe20000000000 */
[----:B------:R-:W-:-:S02]  /*04a0*/  FADD R17, R12, -R17 ;  /* 0x800000110c117221 */ /* 0x000fc40000000000 */
[----:B------:R-:W4:Y:S01]  /*04b0*/  LDG.E R16, desc[UR6][R4.64+0x10] ;  /* 0x0000100604107981 */ /* 0x000f22000c1e1900 */
[----:B------:R-:W-:Y:S01]  /*04c0*/  FMUL R10, R10, R10 ;  /* 0x0000000a0a0a7220 */ /* 0x000fe20000400000 */
[----:B------:R-:W-:Y:S02]  /*04d0*/  FSEL R18, R27, R18, !P5 ;  /* 0x000000121b127208 */ /* 0x000fe40006800000 */
[----:B------:R-:W4:Y:S01]  /*04e0*/  LDG.E R15, desc[UR6][R4.64+0xc] ;  /* 0x00000c06040f7981 */ /* 0x000f22000c1e1900 */
[----:B------:R-:W-:Y:S01]  /*04f0*/  FFMA R25, R25, R25, R22 ;  /* 0x0000001919197223 */ /* 0x000fe20000000016 */
[-C--:B------:R-:W-:Y:S01]  /*0500*/  FSETP.GEU.AND P6, PT, R23, R18.reuse, PT ;  /* 0x000000121700720b */ /* 0x080fe20003fce000 */
[----:B------:R-:W-:Y:S02]  /*0510*/  FFMA R22, R17, R17, R10 ;  /* 0x0000001111167223 */ /* 0x000fe4000000000a */
[----:B------:R-:W4:Y:S01]  /*0520*/  LDG.E R17, desc[UR6][R4.64+0x14] ;  /* 0x0000140604117981 */ /* 0x000f22000c1e1900 */
[----:B------:R-:W-:-:S03]  /*0530*/  FSEL R18, R23, R18, !P6 ;  /* 0x0000001217127208 */ /* 0x000fc60007000000 */
[----:B------:R-:W4:Y:S01]  /*0540*/  LDG.E R10, desc[UR6][R4.64+0x1c] ;  /* 0x00001c06040a7981 */ /* 0x000f22000c1e1900 */
[----:B------:R-:W-:-:S03]  /*0550*/  FSETP.GEU.AND P4, PT, R25, R18, PT ;  /* 0x000000121900720b */ /* 0x000fc60003f8e000 */
[----:B------:R-:W4:Y:S01]  /*0560*/  LDG.E R23, desc[UR6][R4.64+0x20] ;  /* 0x0000200604177981 */ /* 0x000f22000c1e1900 */
[----:B------:R-:W-:-:S03]  /*0570*/  FSEL R18, R25, R18, !P4 ;  /* 0x0000001219127208 */ /* 0x000fc60006000000 */
[----:B------:R-:W4:Y:S01]  /*0580*/  LDG.E R25, desc[UR6][R4.64+0x24] ;  /* 0x0000240604197981 */ /* 0x000f22000c1e1900 */
[----:B--2---:R-:W-:-:S03]  /*0590*/  FADD R27, R14, -R9 ;  /* 0x800000090e1b7221 */ /* 0x004fc60000000000 */
[----:B------:R-:W2:Y:S01]  /*05a0*/  LDG.E R9, desc[UR6][R4.64+0x18] ;  /* 0x0000180604097981 */ /* 0x000ea2000c1e1900 */
[----:B------:R-:W-:Y:S01]  /*05b0*/  FFMA R27, R27, R27, R22 ;  /* 0x0000001b1b1b7223 */ /* 0x000fe20000000016 */
[----:B---3--:R-:W-:Y:S02]  /*05c0*/  FADD R22, R13, -R8 ;  /* 0x800000080d167221 */ /* 0x008fe40000000000 */
[----:B------:R-:W3:Y:S01]  /*05d0*/  LDG.E R8, desc[UR6][R4.64+0x28] ;  /* 0x0000280604087981 */ /* 0x000ee2000c1e1900 */
[----:B----4-:R-:W-:Y:S01]  /*05e0*/  FADD R11, R12, -R11 ;  /* 0x8000000b0c0b7221 */ /* 0x010fe20000000000 */
[----:B------:R-:W-:-:S04]  /*05f0*/  FMUL R22, R22, R22 ;  /* 0x0000001616167220 */ /* 0x000fc80000400000 */
[----:B------:R-:W-:Y:S02]  /*0600*/  FFMA R22, R11, R11, R22 ;  /* 0x0000000b0b167223 */ /* 0x000fe40000000016 */
[----:B------:R0:W4:Y:S01]  /*0610*/  LDG.E R11, desc[UR6][R4.64+0x2c] ;  /* 0x00002c06040b7981 */ /* 0x000122000c1e1900 */
[----:B------:R-:W-:-:S04]  /*0620*/  FSETP.GEU.AND P3, PT, R27, R18, PT ;  /* 0x000000121b00720b */ /* 0x000fc80003f6e000 */
[----:B------:R-:W-:Y:S01]  /*0630*/  FSEL R18, R27, R18, !P3 ;  /* 0x000000121b127208 */ /* 0x000fe20005800000 */
[----:B------:R-:W-:Y:S01]  /*0640*/  FADD R21, R14, -R21 ;  /* 0x800000150e157221 */ /* 0x000fe20000000000 */
[----:B------:R-:W-:-:S03]  /*0650*/  FADD R16, R13, -R16 ;  /* 0x800000100d107221 */ /* 0x000fc60000000000 */
[----:B------:R-:W-:Y:S01]  /*0660*/  FFMA R21, R21, R21, R22 ;  /* 0x0000001515157223 */ /* 0x000fe20000000016 */
[----:B------:R-:W-:Y:S01]  /*0670*/  FADD R15, R12, -R15 ;  /* 0x8000000f0c0f7221 */ /* 0x000fe20000000000 */
[----:B------:R-:W-:-:S03]  /*0680*/  FMUL R16, R16, R16 ;  /* 0x0000001010107220 */ /* 0x000fc60000400000 */
[----:B------:R-:W-:Y:S01]  /*0690*/  FSETP.GEU.AND P1, PT, R21, R18, PT ;  /* 0x000000121500720b */ /* 0x000fe20003f2e000 */
[----:B------:R-:W-:Y:S01]  /*06a0*/  FFMA R16, R15, R15, R16 ;  /* 0x0000000f0f107223 */ /* 0x000fe20000000010 */
[----:B------:R-:W-:Y:S01]  /*06b0*/  FADD R17, R14, -R17 ;  /* 0x800000110e117221 */ /* 0x000fe20000000000 */
[----:B------:R-:W-:-:S03]  /*06c0*/  FADD R10, R13, -R10 ;  /* 0x8000000a0d0a7221 */ /* 0x000fc60000000000 */
[----:B------:R-:W-:Y:S01]  /*06d0*/  FFMA R16, R17, R17, R16 ;  /* 0x0000001111107223 */ /* 0x000fe20000000010 */
[----:B------:R-:W-:Y:S01]  /*06e0*/  FSEL R21, R21, R18, !P1 ;  /* 0x0000001215157208 */ /* 0x000fe20004800000 */
[----:B------:R-:W-:Y:S01]  /*06f0*/  FMUL R10, R10, R10 ;  /* 0x0000000a0a0a7220 */ /* 0x000fe20000400000 */
[----:B------:R-:W-:Y:S02]  /*0700*/  FADD R23, R14, -R23 ;  /* 0x800000170e177221 */ /* 0x000fe40000000000 */
[----:B------:R-:W-:Y:S01]  /*0710*/  FSETP.GEU.AND P2, PT, R16, R21, PT ;  /* 0x000000151000720b */ /* 0x000fe20003f4e000 */
[----:B------:R-:W-:-:S03]  /*0720*/  FADD R25, R12, -R25 ;  /* 0x800000190c197221 */ /* 0x000fc60000000000 */
[----:B------:R-:W-:Y:S02]  /*0730*/  FSEL R16, R16, R21, !P2 ;  /* 0x0000001510107208 */ /* 0x000fe40005000000 */
[C---:B------:R-:W-:Y:S02]  /*0740*/  SEL R20, R6.reuse, R20, !P5 ;  /* 0x0000001406147207 */ /* 0x040fe40006800000 */
[C---:B------:R-:W-:Y:S02]  /*0750*/  @!P6 IADD3 R20, PT, PT, R6.reuse, 0x1, RZ ;  /* 0x000000010614e810 */ /* 0x040fe40007ffe0ff */
[C---:B------:R-:W-:Y:S02]  /*0760*/  @!P4 IADD3 R20, PT, PT, R6.reuse, 0x2, RZ ;  /* 0x000000020614c810 */ /* 0x040fe40007ffe0ff */
[C---:B------:R-:W-:Y:S02]  /*0770*/  @!P3 IADD3 R20, PT, PT, R6.reuse, 0x3, RZ ;  /* 0x000000030614b810 */ /* 0x040fe40007ffe0ff */
[----:B------:R-:W-:-:S02]  /*0780*/  @!P1 IADD3 R20, PT, PT, R6, 0x4, RZ ;  /* 0x0000000406149810 */ /* 0x000fc40007ffe0ff */
[----:B------:R-:W-:Y:S02]  /*0790*/  @!P2 IADD3 R20, PT, PT, R6, 0x5, RZ ;  /* 0x000000050614a810 */ /* 0x000fe40007ffe0ff */
[----:B0-----:R-:W-:-:S04]  /*07a0*/  IADD3 R4, P2, PT, R4, 0x60, RZ ;  /* 0x0000006004047810 */ /* 0x001fc80007f5e0ff */
[----:B------:R-:W-:Y:S01]  /*07b0*/  IADD3.X R5, PT, PT, RZ, R5, RZ, P2, !PT ;  /* 0x00000005ff057210 */ /* 0x000fe200017fe4ff */
[----:B--2---:R-:W-:-:S04]  /*07c0*/  FADD R9, R12, -R9 ;  /* 0x800000090c097221 */ /* 0x004fc80000000000 */
[----:B------:R-:W-:Y:S01]  /*07d0*/  FFMA R10, R9, R9, R10 ;  /* 0x00000009090a7223 */ /* 0x000fe2000000000a */
[----:B---3--:R-:W-:-:S03]  /*07e0*/  FADD R8, R13, -R8 ;  /* 0x800000080d087221 */ /* 0x008fc60000000000 */
[----:B------:R-:W-:Y:S01]  /*07f0*/  FFMA R23, R23, R23, R10 ;  /* 0x0000001717177223 */ /* 0x000fe2000000000a */
[----:B------:R-:W-:-:S04]  /*0800*/  FMUL R8, R8, R8 ;  /* 0x0000000808087220 */ /* 0x000fc80000400000 */
[----:B------:R-:W-:Y:S01]  /*0810*/  FFMA R8, R25, R25, R8 ;  /* 0x0000001919087223 */ /* 0x000fe20000000008 */
[----:B----4-:R-:W-:Y:S01]  /*0820*/  FADD R11, R14, -R11 ;  /* 0x8000000b0e0b7221 */ /* 0x010fe20000000000 */
[----:B------:R-:W-:-:S03]  /*0830*/  FSETP.GEU.AND P5, PT, R23, R16, PT ;  /* 0x000000101700720b */ /* 0x000fc60003fae000 */
[----:B------:R-:W-:Y:S01]  /*0840*/  FFMA R11, R11, R11, R8 ;  /* 0x0000000b0b0b7223 */ /* 0x000fe20000000008 */
[----:B------:R-:W-:-:S04]  /*0850*/  FSEL R16, R23, R16, !P5 ;  /* 0x0000001017107208 */ /* 0x000fc80006800000 */
[----:B------:R-:W-:-:S05]  /*0860*/  FSETP.GEU.AND P3, PT, R11, R16, PT ;  /* 0x000000100b00720b */ /* 0x000fca0003f6e000 */
[----:B------:R-:W-:-:S08]  /*0870*/  @!P5 IADD3 R20, PT, PT, R6, 0x6, RZ ;  /* 0x000000060614d810 */ /* 0x000fd00007ffe0ff */
[C---:B------:R-:W-:Y:S02]  /*0880*/  @!P3 IADD3 R20, PT, PT, R6.reuse, 0x7, RZ ;  /* 0x000000070614b810 */ /* 0x040fe40007ffe0ff */
[----:B------:R-:W-:-:S04]  /*0890*/  IADD3 R6, PT, PT, R6, 0x8, RZ ;  /* 0x0000000806067810 */ /* 0x000fc80007ffe0ff */
[----:B------:R-:W-:Y:S02]  /*08a0*/  ISETP.NE.AND P1, PT, R6, R7, PT ;  /* 0x000000070600720c */ /* 0x000fe40003f25270 */
[----:B------:R-:W-:-:S11]  /*08b0*/  FSEL R18, R11, R16, !P3 ;  /* 0x000000100b127208 */ /* 0x000fd60005800000 */
[----:B------:R-:W-:Y:S05]  /*08c0*/  @P1 BRA `(.L_x_4) ;  /* 0xfffffff8006c1947 */ /* 0x000fea000383ffff */
.L_x_3:
[----:B------:R-:W-:Y:S05]  /*08d0*/  BSYNC.RECONVERGENT B1 ;  /* 0x0000000000017941 */ /* 0x000fea0003800200 */
.L_x_2:
[----:B------:R-:W-:Y:S05]  /*08e0*/  @!P0 BRA `(.L_x_1) ;  /* 0x0000000400b88947 */ /* 0x000fea0003800000 */
[----:B------:R-:W-:Y:S01]  /*08f0*/  ISETP.GE.U32.AND P0, PT, R24, 0x4, PT ;  /* 0x000000041800780c */ /* 0x000fe20003f06070 */
[----:B------:R-:W-:Y:S01]  /*0900*/  BSSY.RECONVERGENT B1, `(.L_x_5) ;  /* 0x0000039000017945 */ /* 0x000fe20003800200 */
[----:B------:R-:W-:-:S04]  /*0910*/  LOP3.LUT R26, R19, 0x3, RZ, 0xc0, !PT ;  /* 0x00000003131a7812 */ /* 0x000fc800078ec0ff */
[----:B------:R-:W-:-:S07]  /*0920*/  ISETP.NE.AND P4, PT, R26, RZ, PT ;  /* 0x000000ff1a00720c */ /* 0x000fce0003f85270 */
[----:B------:R-:W-:Y:S06]  /*0930*/  @!P0 BRA `(.L_x_6) ;  /* 0x0000000000d48947 */ /* 0x000fec0003800000 */
[----:B------:R-:W-:-:S05]  /*0940*/  LEA R5, R7, R7, 0x1 ;  /* 0x0000000707057211 */ /* 0x000fca00078e08ff */
[----:B------:R-:W-:-:S05]  /*0950*/  IMAD.WIDE.U32 R8, R5, 0x4, R2 ;  /* 0x0000000405087825 */ /* 0x000fca00078e0002 */
[----:B------:R-:W2:Y:S04]  /*0960*/  LDG.E R22, desc[UR6][R8.64+0x4] ;  /* 0x0000040608167981 */ /* 0x000ea8000c1e1900 */
[----:B------:R-:W3:Y:S04]  /*0970*/  LDG.E R29, desc[UR6][R8.64] ;  /* 0x00000006081d7981 */ /* 0x000ee8000c1e1900 */
[----:B------:R-:W4:Y:S04]  /*0980*/  LDG.E R6, desc[UR6][R8.64+0x10] ;  /* 0x0000100608067981 */ /* 0x000f28000c1e1900 */
[----:B------:R-:W4:Y:S01]  /*0990*/  LDG.E R11, desc[UR6][R8.64+0x8] ;  /* 0x00000806080b7981 */ /* 0x000f22000c1e1900 */
[----:B------:R-:W-:-:S03]  /*09a0*/  IADD3 R5, PT, PT, R5, 0x9, RZ ;  /* 0x0000000905057810 */ /* 0x000fc60007ffe0ff */
[----:B------:R-:W4:Y:S04]  /*09b0*/  LDG.E R15, desc[UR6][R8.64+0xc] ;  /* 0x00000c06080f7981 */ /* 0x000f28000c1e1900 */
[----:B------:R-:W4:Y:S01]  /*09c0*/  LDG.E R16, desc[UR6][R8.64+0x1c] ;  /* 0x00001c0608107981 */ /* 0x000f22000c1e1900 */
[----:B------:R-:W-:-:S03]  /*09d0*/  IMAD.WIDE.U32 R4, R5, 0x4, R2 ;  /* 0x0000000405047825 */ /* 0x000fc600078e0002 */
        /* <DEDUP_REMOVED lines=10> */
[----:B------:R-:W-:Y:S01]  /*0a80*/  FFMA R22, R29, R29, R22 ;  /* 0x0000001d1d167223 */ /* 0x000fe20000000016 */
[----:B------:R-:W-:Y:S01]  /*0a90*/  FADD R11, R14, -R11 ;  /* 0x8000000b0e0b7221 */ /* 0x000fe20000000000 */
[----:B------:R-:W-:Y:S01]  /*0aa0*/  FMUL R6, R6, R6 ;  /* 0x0000000606067220 */ /* 0x000fe20000400000 */
[----:B------:R-:W-:Y:S02]  /*0ab0*/  FADD R15, R12, -R15 ;  /* 0x8000000f0c0f7221 */ /* 0x000fe40000000000 */
[----:B------:R-:W-:Y:S02]  /*0ac0*/  FFMA R11, R11, R11, R22 ;  /* 0x0000000b0b0b7223 */ /* 0x000fe40000000016 */
[----:B------:R-:W-:Y:S01]  /*0ad0*/  FFMA R6, R15, R15, R6 ;  /* 0x0000000f0f067223 */ /* 0x000fe20000000006 */
[----:B------:R-:W-:Y:S02]  /*0ae0*/  FADD R16, R13, -R16 ;  /* 0x800000100d107221 */ /* 0x000fe40000000000 */
[----:B------:R-:W-:Y:S01]  /*0af0*/  FSETP.GEU.AND P0, PT, R11, R18, PT ;  /* 0x000000120b00720b */ /* 0x000fe20003f0e000 */
[----:B------:R-:W-:Y:S01]  /*0b00*/  FADD R17, R14, -R17 ;  /* 0x800000110e117221 */ /* 0x000fe20000000000 */
[----:B------:R-:W-:-:S02]  /*0b10*/  FMUL R16, R16, R16 ;  /* 0x0000001010107220 */ /* 0x000fc40000400000 */
[----:B------:R-:W-:Y:S01]  /*0b20*/  FSEL R11, R11, R18, !P0 ;  /* 0x000000120b0b7208 */ /* 0x000fe20004000000 */
[----:B------:R-:W-:Y:S01]  /*0b30*/  FADD R21, R12, -R21 ;  /* 0x800000150c157221 */ /* 0x000fe20000000000 */
[----:B------:R-:W-:Y:S01]  /*0b40*/  FFMA R6, R17, R17, R6 ;  /* 0x0000001111067223 */ /* 0x000fe20000000006 */
[----:B------:R-:W-:Y:S02]  /*0b50*/  SEL R20, R7, R20, !P0 ;  /* 0x0000001407147207 */ /* 0x000fe40004000000 */
[----:B------:R-:W-:Y:S01]  /*0b60*/  FFMA R16, R21, R21, R16 ;  /* 0x0000001515107223 */ /* 0x000fe20000000010 */
[----:B------:R-:W-:Y:S01]  /*0b70*/  FADD R10, R13, -R10 ;  /* 0x8000000a0d0a7221 */ /* 0x000fe20000000000 */
[-C--:B------:R-:W-:Y:S01]  /*0b80*/  FSETP.GEU.AND P1, PT, R6, R11.reuse, PT ;  /* 0x0000000b0600720b */ /* 0x080fe20003f2e000 */
[----:B------:R-:W-:Y:S02]  /*0b90*/  FADD R23, R14, -R23 ;  /* 0x800000170e177221 */ /* 0x000fe40000000000 */
[----:B------:R-:W-:Y:S01]  /*0ba0*/  FMUL R10, R10, R10 ;  /* 0x0000000a0a0a7220 */ /* 0x000fe20000400000 */
[----:B------:R-:W-:Y:S01]  /*0bb0*/  FSEL R6, R6, R11, !P1 ;  /* 0x0000000b06067208 */ /* 0x000fe20004800000 */
[----:B------:R-:W-:Y:S01]  /*0bc0*/  FADD R25, R12, -R25 ;  /* 0x800000190c197221 */ /* 0x000fe20000000000 */
[----:B------:R-:W-:-:S03]  /*0bd0*/  FFMA R23, R23, R23, R16 ;  /* 0x0000001717177223 */ /* 0x000fc60000000010 */
[----:B------:R-:W-:Y:S01]  /*0be0*/  FFMA R10, R25, R25, R10 ;  /* 0x00000019190a7223 */ /* 0x000fe2000000000a */
[----:B------:R-:W-:Y:S01]  /*0bf0*/  FADD R27, R14, -R27 ;  /* 0x8000001b0e1b7221 */ /* 0x000fe20000000000 */
[-C--:B------:R-:W-:Y:S02]  /*0c00*/  FSETP.GEU.AND P2, PT, R23, R6.reuse, PT ;  /* 0x000000061700720b */ /* 0x080fe40003f4e000 */
[----:B------:R-:W-:Y:S01]  /*0c10*/  @!P1 IADD3 R20, PT, PT, R7, 0x1, RZ ;  /* 0x0000000107149810 */ /* 0x000fe20007ffe0ff */
[----:B------:R-:W-:Y:S01]  /*0c20*/  FFMA R27, R27, R27, R10 ;  /* 0x0000001b1b1b7223 */ /* 0x000fe2000000000a */
[----:B------:R-:W-:-:S04]  /*0c30*/  FSEL R6, R23, R6, !P2 ;  /* 0x0000000617067208 */ /* 0x000fc80005000000 */
[----:B------:R-:W-:-:S04]  /*0c40*/  FSETP.GEU.AND P3, PT, R27, R6, PT ;  /* 0x000000061b00720b */ /* 0x000fc80003f6e000 */
[----:B------:R-:W-:Y:S02]  /*0c50*/  FSEL R18, R27, R6, !P3 ;  /* 0x000000061b127208 */ /* 0x000fe40005800000 */
[----:B------:R-:W-:-:S07]  /*0c60*/  @!P2 IADD3 R20, PT, PT, R7, 0x2, RZ ;  /* 0x000000020714a810 */ /* 0x000fce0007ffe0ff */
[C---:B------:R-:W-:Y:S02]  /*0c70*/  @!P3 IADD3 R20, PT, PT, R7.reuse, 0x3, RZ ;  /* 0x000000030714b810 */ /* 0x040fe40007ffe0ff */
[----:B------:R-:W-:-:S07]  /*0c80*/  IADD3 R7, PT, PT, R7, 0x4, RZ ;  /* 0x0000000407077810 */ /* 0x000fce0007ffe0ff */
.L_x_6:
[----:B------:R-:W-:Y:S05]  /*0c90*/  BSYNC.RECONVERGENT B1 ;  /* 0x0000000000017941 */ /* 0x000fea0003800200 */
.L_x_5:
[----:B------:R-:W-:Y:S05]  /*0ca0*/  @!P4 BRA `(.L_x_1) ;  /* 0x0000000000c8c947 */ /* 0x000fea0003800000 */
[----:B------:R-:W-:Y:S01]  /*0cb0*/  ISETP.NE.AND P0, PT, R26, 0x1, PT ;  /* 0x000000011a00780c */ /* 0x000fe20003f05270 */
[----:B------:R-:W-:Y:S01]  /*0cc0*/  BSSY.RECONVERGENT B1, `(.L_x_7) ;  /* 0x0000021000017945 */ /* 0x000fe20003800200 */
[----:B------:R-:W-:-:S04]  /*0cd0*/  LOP3.LUT R4, R19, 0x1, RZ, 0xc0, !PT ;  /* 0x0000000113047812 */ /* 0x000fc800078ec0ff */
[----:B------:R-:W-:-:S07]  /*0ce0*/  ISETP.NE.U32.AND P1, PT, R4, 0x1, PT ;  /* 0x000000010400780c */ /* 0x000fce0003f25070 */
[----:B------:R-:W-:Y:S06]  /*0cf0*/  @!P0 BRA `(.L_x_8) ;  /* 0x0000000000748947 */ /* 0x000fec0003800000 */
[----:B------:R-:W-:-:S05]  /*0d00*/  LEA R9, R7, R7, 0x1 ;  /* 0x0000000707097211 */ /* 0x000fca00078e08ff */
[C---:B------:R-:W-:Y:S01]  /*0d10*/  IMAD.WIDE.U32 R4, R9.reuse, 0x4, R2 ;  /* 0x0000000409047825 */ /* 0x040fe200078e0002 */
[----:B------:R-:W-:-:S04]  /*0d20*/  IADD3 R9, PT, PT, R9, 0x3, RZ ;  /* 0x0000000309097810 */ /* 0x000fc80007ffe0ff */
[----:B------:R-:W2:Y:S01]  /*0d30*/  LDG.E R10, desc[UR6][R4.64+0x4] ;  /* 0x00000406040a7981 */ /* 0x000ea2000c1e1900 */
[----:B------:R-:W-:-:S03]  /*0d40*/  IMAD.WIDE.U32 R8, R9, 0x4, R2 ;  /* 0x0000000409087825 */ /* 0x000fc600078e0002 */
[----:B------:R-:W3:Y:S04]  /*0d50*/  LDG.E R17, desc[UR6][R4.64] ;  /* 0x0000000604117981 */ /* 0x000ee8000c1e1900 */
        /* <DEDUP_REMOVED lines=9> */
[----:B------:R-:W-:-:S03]  /*0df0*/  FADD R6, R13, -R6 ;  /* 0x800000060d067221 */ /* 0x000fc60000000000 */
[----:B------:R-:W-:Y:S01]  /*0e00*/  FFMA R21, R21, R21, R10 ;  /* 0x0000001515157223 */ /* 0x000fe2000000000a */
[----:B------:R-:W-:Y:S01]  /*0e10*/  FADD R11, R12, -R11 ;  /* 0x8000000b0c0b7221 */ /* 0x000fe20000000000 */
[----:B------:R-:W-:-:S03]  /*0e20*/  FMUL R6, R6, R6 ;  /* 0x0000000606067220 */ /* 0x000fc60000400000 */
[-C--:B------:R-:W-:Y:S01]  /*0e30*/  FSETP.GEU.AND P2, PT, R21, R18.reuse, PT ;  /* 0x000000121500720b */ /* 0x080fe20003f4e000 */
[----:B------:R-:W-:Y:S01]  /*0e40*/  FADD R15, R14, -R15 ;  /* 0x8000000f0e0f7221 */ /* 0x000fe20000000000 */
[----:B------:R-:W-:Y:S02]  /*0e50*/  FFMA R6, R11, R11, R6 ;  /* 0x0000000b0b067223 */ /* 0x000fe40000000006 */
[----:B------:R-:W-:Y:S02]  /*0e60*/  FSEL R21, R21, R18, !P2 ;  /* 0x0000001215157208 */ /* 0x000fe40005000000 */
[----:B------:R-:W-:Y:S01]  /*0e70*/  SEL R20, R7, R20, !P2 ;  /* 0x0000001407147207 */ /* 0x000fe20005000000 */
[----:B------:R-:W-:-:S05]  /*0e80*/  FFMA R6, R15, R15, R6 ;  /* 0x0000000f0f067223 */ /* 0x000fca0000000006 */
[----:B------:R-:W-:-:S04]  /*0e90*/  FSETP.GEU.AND P0, PT, R6, R21, PT ;  /* 0x000000150600720b */ /* 0x000fc80003f0e000 */
[----:B------:R-:W-:-:S09]  /*0ea0*/  FSEL R18, R6, R21, !P0 ;  /* 0x0000001506127208 */ /* 0x000fd20004000000 */
[C---:B------:R-:W-:Y:S02]  /*0eb0*/  @!P0 IADD3 R20, PT, PT, R7.reuse, 0x1, RZ ;  /* 0x0000000107148810 */ /* 0x040fe40007ffe0ff */
[----:B------:R-:W-:-:S07]  /*0ec0*/  IADD3 R7, PT, PT, R7, 0x2, RZ ;  /* 0x0000000207077810 */ /* 0x000fce0007ffe0ff */
.L_x_8:
[----:B------:R-:W-:Y:S05]  /*0ed0*/  BSYNC.RECONVERGENT B1 ;  /* 0x0000000000017941 */ /* 0x000fea0003800200 */
.L_x_7:
[----:B------:R-:W-:Y:S05]  /*0ee0*/  @P1 BRA `(.L_x_1) ;  /* 0x0000000000381947 */ /* 0x000fea0003800000 */
[----:B------:R-:W-:-:S05]  /*0ef0*/  LEA R5, R7, R7, 0x1 ;  /* 0x0000000707057211 */ /* 0x000fca00078e08ff */
[----:B------:R-:W-:-:S05]  /*0f00*/  IMAD.WIDE.U32 R4, R5, 0x4, R2 ;  /* 0x0000000405047825 */ /* 0x000fca00078e0002 */
[----:B------:R-:W2:Y:S04]  /*0f10*/  LDG.E R6, desc[UR6][R4.64+0x4] ;  /* 0x0000040604067981 */ /* 0x000ea8000c1e1900 */
[----:B------:R-:W3:Y:S04]  /*0f20*/  LDG.E R9, desc[UR6][R4.64] ;  /* 0x0000000604097981 */ /* 0x000ee8000c1e1900 */
[----:B------:R-:W4:Y:S01]  /*0f30*/  LDG.E R11, desc[UR6][R4.64+0x8] ;  /* 0x00000806040b7981 */ /* 0x000f22000c1e1900 */
[----:B--2--5:R-:W-:Y:S01]  /*0f40*/  FADD R6, R13, -R6 ;  /* 0x800000060d067221 */ /* 0x024fe20000000000 */
[----:B---3--:R-:W-:-:S03]  /*0f50*/  FADD R9, R12, -R9 ;  /* 0x800000090c097221 */ /* 0x008fc60000000000 */
[----:B------:R-:W-:Y:S01]  /*0f60*/  FMUL R6, R6, R6 ;  /* 0x0000000606067220 */ /* 0x000fe20000400000 */
[----:B----4-:R-:W-:-:S03]  /*0f70*/  FADD R11, R14, -R11 ;  /* 0x8000000b0e0b7221 */ /* 0x010fc60000000000 */
[----:B------:R-:W-:-:S04]  /*0f80*/  FFMA R6, R9, R9, R6 ;  /* 0x0000000909067223 */ /* 0x000fc80000000006 */
[----:B------:R-:W-:-:S05]  /*0f90*/  FFMA R11, R11, R11, R6 ;  /* 0x0000000b0b0b7223 */ /* 0x000fca0000000006 */
[----:B------:R-:W-:-:S04]  /*0fa0*/  FSETP.GEU.AND P0, PT, R11, R18, PT ;  /* 0x000000120b00720b */ /* 0x000fc80003f0e000 */
[----:B------:R-:W-:Y:S02]  /*0fb0*/  FSEL R18, R11, R18, !P0 ;  /* 0x000000120b127208 */ /* 0x000fe40004000000 */
[----:B------:R-:W-:-:S07]  /*0fc0*/  SEL R20, R7, R20, !P0 ;  /* 0x0000001407147207 */ /* 0x000fce0004000000 */
.L_x_1:
[----:B------:R-:W-:Y:S05]  /*0fd0*/  BSYNC.RECONVERGENT B0 ;  /* 0x0000000000007941 */ /* 0x000fea0003800200 */
.L_x_0:
[----:B------:R-:W-:Y:S01]  /*0fe0*/  ISETP.GE.AND P0, PT, R19, UR8, PT ;  /* 0x0000000813007c0c */ /* 0x000fe2000bf06270 */
[----:B------:R-:W-:-:S12]  /*0ff0*/  BSSY.RECONVERGENT B0, `(.L_x_9) ;  /* 0x0000109000007945 */ /* 0x000fd80003800200 */
[----:B------:R-:W-:Y:S05]  /*1000*/  @P0 BRA `(.L_x_10) ;  /* 0x00000010001c0947 */ /* 0x000fea0003800000 */
[----:B------:R-:W-:Y:S01]  /*1010*/  ISETP.NE.AND P0, PT, R0, R19, PT ;  /* 0x000000130000720c */ /* 0x000fe20003f05270 */
[----:B------:R-:W-:-:S12]  /*1020*/  BSSY.RECONVERGENT B1, `(.L_x_11) ;  /* 0x0000010000017945 */ /* 0x000fd80003800200 */
[----:B------:R-:W-:Y:S05]  /*1030*/  @!P0 BRA `(.L_x_12) ;  /* 0x0000000000388947 */ /* 0x000fea0003800000 */
        /* <DEDUP_REMOVED lines=14> */
.L_x_12:
[----:B------:R-:W-:Y:S05]  /*1120*/  BSYNC.RECONVERGENT B1 ;  /* 0x0000000000017941 */ /* 0x000fea0003800200 */
.L_x_11:
[----:B------:R-:W-:-:S04]  /*1130*/  IADD3 R19, PT, PT, R19, 0x1, RZ ;  /* 0x0000000113137810 */ /* 0x000fc80007ffe0ff */
[----:B------:R-:W-:-:S13]  /*1140*/  ISETP.GE.AND P0, PT, R19, UR8, PT ;  /* 0x0000000813007c0c */ /* 0x000fda000bf06270 */
[----:B------:R-:W-:Y:S05]  /*1150*/  @P0 BRA `(.L_x_10) ;  /* 0x0000000c00c80947 */ /* 0x000fea0003800000 */
[C---:B------:R-:W-:Y:S01]  /*1160*/  IADD3 R4, PT, PT, R19.reuse, -UR8, RZ ;  /* 0x8000000813047c10 */ /* 0x040fe2000fffe0ff */
[----:B------:R-:W-:Y:S01]  /*1170*/  BSSY.RECONVERGENT B1, `(.L_x_13) ;  /* 0x000007e000017945 */ /* 0x000fe20003800200 */
[----:B------:R-:W-:Y:S02]  /*1180*/  IADD3 R16, PT, PT, -R19, UR8, RZ ;  /* 0x0000000813107c10 */ /* 0x000fe4000fffe1ff */
[----:B------:R-:W-:Y:S02]  /*1190*/  ISETP.GT.U32.AND P1, PT, R4, -0x8, PT ;  /* 0xfffffff80400780c */ /* 0x000fe40003f24070 */
[----:B------:R-:W-:-:S04]  /*11a0*/  LOP3.LUT R26, R16, 0x7, RZ, 0xc0, !PT ;  /* 0x00000007101a7812 */ /* 0x000fc800078ec0ff */
[----:B------:R-:W-:-:S07]  /*11b0*/  ISETP.NE.AND P0, PT, R26, RZ, PT ;  /* 0x000000ff1a00720c */ /* 0x000fce0003f05270 */
[----:B------:R-:W-:Y:S06]  /*11c0*/  @P1 BRA `(.L_x_14) ;  /* 0x0000000400e01947 */ /* 0x000fec0003800000 */
[----:B------:R-:W-:Y:S02]  /*11d0*/  MOV R4, 0x3 ;  /* 0x0000000300047802 */ /* 0x000fe40000000f00 */
[----:B------:R-:W-:-:S03]  /*11e0*/  LOP3.LUT R15, R16, 0xfffffff8, RZ, 0xc0, !PT ;  /* 0xfffffff8100f7812 */ /* 0x000fc600078ec0ff */
[----:B------:R-:W-:Y:S01]  /*11f0*/  IMAD R17, R19, R4, 0xc ;  /* 0x0000000c13117424 */ /* 0x000fe200078e0204 */
[----:B------:R-:W-:-:S07]  /*1200*/  IADD3 R15, PT, PT, -R15, RZ, RZ ;  /* 0x000000ff0f0f7210 */ /* 0x000fce0007ffe1ff */
.L_x_15:
[C---:B------:R-:W-:Y:S02]  /*1210*/  IADD3 R11, PT, PT, R17.reuse, -0xc, RZ ;  /* 0xfffffff4110b7810 */ /* 0x040fe40007ffe0ff */
[----:B------:R-:W-:-:S03]  /*1220*/  IADD3 R5, PT, PT, R17, -0x9, RZ ;  /* 0xfffffff711057810 */ /* 0x000fc60007ffe0ff */
[----:B------:R-:W-:-:S05]  /*1230*/  IMAD.WIDE.U32 R10, R11, 0x4, R2 ;  /* 0x000000040b0a7825 */ /* 0x000fca00078e0002 */
[----:B------:R-:W2:Y:S01]  /*1240*/  LDG.E R24, desc[UR6][R10.64+0x4] ;  /* 0x000004060a187981 */ /* 0x000ea2000c1e1900 */
[----:B------:R-:W-:-:S03]  /*1250*/  IMAD.WIDE.U32 R4, R5, 0x4, R2 ;  /* 0x0000000405047825 */ /* 0x000fc600078e0002 */
[----:B------:R-:W3:Y:S04]  /*1260*/  LDG.E R27, desc[UR6][R10.64] ;  /* 0x000000060a1b7981 */ /* 0x000ee8000c1e1900 */
[----:B------:R-:W4:Y:S04]  /*1270*/  LDG.E R21, desc[UR6][R10.64+0x8] ;  /* 0x000008060a157981 */ /* 0x000f28000c1e1900 */
[----:B------:R-:W4:Y:S04]  /*1280*/  LDG.E R22, desc[UR6][R4.64+0x4] ;  /* 0x0000040604167981 */ /* 0x000f28000c1e1900 */
[----:B------:R-:W4:Y:S01]  /*1290*/  LDG.E R29, desc[UR6][R4.64] ;  /* 0x00000006041d7981 */ /* 0x000f22000c1e1900 */
[----:B------:R-:W-:-:S03]  /*12a0*/  IADD3 R7, PT, PT, R17, -0x6, RZ ;  /* 0xfffffffa11077810 */ /* 0x000fc60007ffe0ff */
[----:B------:R3:W4:Y:S02]  /*12b0*/  LDG.E R25, desc[UR6][R4.64+0x8] ;  /* 0x0000080604197981 */ /* 0x000724000c1e1900 */
[----:B------:R-:W-:-:S05]  /*12c0*/  IMAD.WIDE.U32 R6, R7, 0x4, R2 ;  /* 0x0000000407067825 */ /* 0x000fca00078e0002 */
[----:B------:R-:W4:Y:S01]  /*12d0*/  LDG.E R28, desc[UR6][R6.64+0x4] ;  /* 0x00000406061c7981 */ /* 0x000f22000c1e1900 */
[----:B------:R-:W-:-:S03]  /*12e0*/  IADD3 R9, PT, PT, R17, -0x3, RZ ;  /* 0xfffffffd11097810 */ /* 0x000fc60007ffe0ff */
[----:B------:R-:W4:Y:S04]  /*12f0*/  LDG.E R23, desc[UR6][R6.64] ;  /* 0x0000000606177981 */ /* 0x000f28000c1e1900 */
[----:B------:R0:W4:Y:S01]  /*1300*/  LDG.E R10, desc[UR6][R6.64+0x8] ;  /* 0x00000806060a7981 */ /* 0x000122000c1e1900 */
[----:B------:R-:W-:-:S05]  /*1310*/  IMAD.WIDE.U32 R8, R9, 0x4, R2 ;  /* 0x0000000409087825 */ /* 0x000fca00078e0002 */
[----:B------:R-:W4:Y:S01]  /*1320*/  LDG.E R11, desc[UR6][R8.64] ;  /* 0x00000006080b7981 */ /* 0x000f22000c1e1900 */
[----:B--2--5:R-:W-:Y:S01]  /*1330*/  FADD R24, R13, -R24 ;  /* 0x800000180d187221 */ /* 0x024fe20000000000 */
[----:B---3--:R-:W-:-:S03]  /*1340*/  FADD R4, R12, -R27 ;  /* 0x8000001b0c047221 */ /* 0x008fc60000000000 */
[----:B------:R-:W-:Y:S01]  /*1350*/  FMUL R5, R24, R24 ;  /* 0x0000001818057220 */ /* 0x000fe20000400000 */
[----:B------:R-:W2:Y:S01]  /*1360*/  LDG.E R27, desc[UR6][R8.64+0x8] ;  /* 0x00000806081b7981 */ /* 0x000ea2000c1e1900 */
[----:B----4-:R-:W-:Y:S02]  /*1370*/  FADD R21, R14, -R21 ;  /* 0x800000150e157221 */ /* 0x010fe40000000000 */
[----:B------:R-:W-:Y:S01]  /*1380*/  FFMA R4, R4, R4, R5 ;  /* 0x0000000404047223 */ /* 0x000fe20000000005 */
[----:B------:R1:W3:Y:S01]  /*1390*/  LDG.E R24, desc[UR6][R8.64+0x4] ;  /* 0x0000040608187981 */ /* 0x0002e2000c1e1900 */
[----:B------:R-:W-:Y:S02]  /*13a0*/  FADD R22, R13, -R22 ;  /* 0x800000160d167221 */ /* 0x000fe40000000000 */
[----:B0-----:R-:W-:Y:S01]  /*13b0*/  FFMA R7, R21, R21, R4 ;  /* 0x0000001515077223 */ /* 0x001fe20000000004 */
[----:B------:R-:W-:-:S04]  /*13c0*/  IMAD.WIDE.U32 R4, R17, 0x4, R2 ;  /* 0x0000000411047825 */ /* 0x000fc800078e0002 */
[----:B------:R-:W-:Y:S01]  /*13d0*/  FMUL R22, R22, R22 ;  /* 0x0000001616167220 */ /* 0x000fe20000400000 */
[----:B------:R-:W-:Y:S01]  /*13e0*/  FADD R29, R12, -R29 ;  /* 0x8000001d0c1d7221 */ /* 0x000fe20000000000 */
[----:B------:R-:W4:Y:S03]  /*13f0*/  LDG.E R21, desc[UR6][R4.64] ;  /* 0x0000000604157981 */ /* 0x000f26000c1e1900 */
[----:B------:R-:W-:Y:S02]  /*1400*/  FFMA R6, R29, R29, R22 ;  /* 0x0000001d1d067223 */ /* 0x000fe40000000016 */
[----:B------:R-:W2:Y:S01]  /*1410*/  LDG.E R22, desc[UR6][R4.64+0x4] ;  /* 0x0000040604167981 */ /* 0x000ea2000c1e1900 */
[----:B------:R-:W-:Y:S01]  /*1420*/  FADD R25, R14, -R25 ;  /* 0x800000190e197221 */ /* 0x000fe20000000000 */
[----:B------:R-:W-:Y:S01]  /*1430*/  FSETP.GEU.AND P5, PT, R7, R18, PT ;  /* 0x000000120700720b */ /* 0x000fe20003fae000 */
[----:B------:R-:W-:-:S02]  /*1440*/  FADD R28, R13, -R28 ;  /* 0x8000001c0d1c7221 */ /* 0x000fc40000000000 */
[----:B------:R-:W-:Y:S01]  /*1450*/  FFMA R6, R25, R25, R6 ;  /* 0x0000001919067223 */ /* 0x000fe20000000006 */
[----:B------:R-:W-:Y:S01]  /*1460*/  FSEL R7, R7, R18, !P5 ;  /* 0x0000001207077208 */ /* 0x000fe20006800000 */
[----:B------:R0:W4:Y:S01]  /*1470*/  LDG.E R9, desc[UR6][R4.64+0x8] ;  /* 0x0000080604097981 */ /* 0x000122000c1e1900 */
[----:B------:R-:W-:Y:S01]  /*1480*/  IADD3 R25, PT, PT, R17, 0x3, RZ ;  /* 0x0000000311197810 */ /* 0x000fe20007ffe0ff */
[----:B------:R-:W-:Y:S01]  /*1490*/  FADD R23, R12, -R23 ;  /* 0x800000170c177221 */ /* 0x000fe20000000000 */
[----:B------:R-:W-:Y:S01]  /*14a0*/  FMUL R28, R28, R28 ;  /* 0x0000001c1c1c7220 */ /* 0x000fe20000400000 */
[----:B------:R-:W-:Y:S01]  /*14b0*/  FSETP.GEU.AND P6, PT, R6, R7, PT ;  /* 0x000000070600720b */ /* 0x000fe20003fce000 */
[----:B-1----:R-:W-:Y:S02]  /*14c0*/  FADD R8, R14, -R10 ;  /* 0x8000000a0e087221 */ /* 0x002fe40000000000 */
[----:B------:R-:W-:Y:S01]  /*14d0*/  FFMA R23, R23, R23, R28 ;  /* 0x0000001717177223 */ /* 0x000fe2000000001c */
[----:B------:R-:W-:Y:S01]  /*14e0*/  FSEL R10, R6, R7, !P6 ;  /* 0x00000007060a7208 */ /* 0x000fe20007000000 */
[----:B0-----:R-:W-:Y:S01]  /*14f0*/  IMAD.WIDE.U32 R4, R25, 0x4, R2 ;  /* 0x0000000419047825 */ /* 0x001fe200078e0002 */
[----:B------:R-:W-:-:S03]  /*1500*/  IADD3 R7, PT, PT, R17, 0x6, RZ ;  /* 0x0000000611077810 */ /* 0x000fc60007ffe0ff */
[----:B------:R-:W-:Y:S02]  /*1510*/  FFMA R29, R8, R8, R23 ;  /* 0x00000008081d7223 */ /* 0x000fe40000000017 */
[----:B------:R-:W4:Y:S01]  /*1520*/  LDG.E R8, desc[UR6][R4.64+0x4] ;  /* 0x0000040604087981 */ /* 0x000f22000c1e1900 */
[----:B------:R-:W-:-:S03]  /*1530*/  IMAD.WIDE.U32 R6, R7, 0x4, R2 ;  /* 0x0000000407067825 */ /* 0x000fc600078e0002 */
[----:B------:R-:W4:Y:S04]  /*1540*/  LDG.E R23, desc[UR6][R4.64] ;  /* 0x0000000604177981 */ /* 0x000f28000c1e1900 */
[----:B------:R0:W4:Y:S01]  /*1550*/  LDG.E R25, desc[UR6][R4.64+0x8] ;  /* 0x0000080604197981 */ /* 0x000122000c1e1900 */
[----:B------:R-:W-:Y:S02]  /*1560*/  FSETP.GEU.AND P4, PT, R29, R10, PT ;  /* 0x0000000a1d00720b */ /* 0x000fe40003f8e000 */
[----:B0-----:R-:W-:-:S05]  /*1570*/  IADD3 R5, PT, PT, R17, 0x9, RZ ;  /* 0x0000000911057810 */ /* 0x001fca0007ffe0ff */
[----:B------:R-:W-:Y:S01]  /*1580*/  IMAD.WIDE.U32 R4, R5, 0x4, R2 ;  /* 0x0000000405047825 */ /* 0x000fe200078e0002 */
[----:B------:R-:W-:Y:S02]  /*1590*/  FSEL R10, R29, R10, !P4 ;  /* 0x0000000a1d0a7208 */ /* 0x000fe40006000000 */
[----:B------:R-:W4:Y:S01]  /*15a0*/  LDG.E R29, desc[UR6][R6.64+0x8] ;  /* 0x00000806061d7981 */ /* 0x000f22000c1e1900 */
[----:B---3--:R-:W-:Y:S01]  /*15b0*/  FADD R18, R13, -R24 ;  /* 0x800000180d127221 */ /* 0x008fe20000000000 */
[----:B------:R-:W-:Y:S02]  /*15c0*/  FADD R24, R12, -R11 ;  /* 0x8000000b0c187221 */ /* 0x000fe40000000000 */
[----:B------:R-:W3:Y:S01]  /*15d0*/  LDG.E R11, desc[UR6][R6.64] ;  /* 0x00000006060b7981 */ /* 0x000ee2000c1e1900 */
[----:B------:R-:W-:-:S03]  /*15e0*/  FMUL R28, R18, R18 ;  /* 0x00000012121c7220 */ /* 0x000fc60000400000 */
[----:B------:R-:W3:Y:S01]  /*15f0*/  LDG.E R18, desc[UR6][R6.64+0x4] ;  /* 0x0000040606127981 */ /* 0x000ee2000c1e1900 */
[----:B------:R-:W-:Y:S01]  /*1600*/  FFMA R28, R24, R24, R28 ;  /* 0x00000018181c7223 */ /* 0x000fe2000000001c */
[----:B--2---:R-:W-:Y:S01]  /*1610*/  FADD R22, R13, -R22 ;  /* 0x800000160d167221 */ /* 0x004fe20000000000 */
[----:B----4-:R-:W-:-:S03]  /*1620*/  FADD R21, R12, -R21 ;  /* 0x800000150c157221 */ /* 0x010fc60000000000 */
[----:B------:R-:W-:Y:S01]  /*1630*/  FMUL R24, R22, R22 ;  /* 0x0000001616187220 */ /* 0x000fe20000400000 */
[----:B------:R-:W2:Y:S04]  /*1640*/  LDG.E R7, desc[UR6][R4.64] ;  /* 0x0000000604077981 */ /* 0x000ea8000c1e1900 */
[----:B------:R-:W4:Y:S01]  /*1650*/  LDG.E R22, desc[UR6][R4.64+0x4] ;  /* 0x0000040604167981 */ /* 0x000f22000c1e1900 */
[----:B------:R-:W-:-:S03]  /*1660*/  FFMA R24, R21, R21, R24 ;  /* 0x0000001515187223 */ /* 0x000fc60000000018 */
[----:B------:R-:W4:Y:S01]  /*1670*/  LDG.E R21, desc[UR6][R4.64+0x8] ;  /* 0x0000080604157981 */ /* 0x000f22000c1e1900 */
[----:B------:R-:W-:-:S04]  /*1680*/  FADD R27, R14, -R27 ;  /* 0x8000001b0e1b7221 */ /* 0x000fc80000000000 */
[----:B------:R-:W-:Y:S01]  /*1690*/  FFMA R27, R27, R27, R28 ;  /* 0x0000001b1b1b7223 */ /* 0x000fe2000000001c */
[----:B------:R-:W-:Y:S01]  /*16a0*/  FADD R9, R14, -R9 ;  /* 0x800000090e097221 */ /* 0x000fe20000000000 */
[----:B------:R-:W-:-:S03]  /*16b0*/  FADD R8, R13, -R8 ;  /* 0x800000080d087221 */ /* 0x000fc60000000000 */
[----:B------:R-:W-:Y:S01]  /*16c0*/  FSETP.GEU.AND P3, PT, R27, R10, PT ;  /* 0x0000000a1b00720b */ /* 0x000fe20003f6e000 */
[----:B------:R-:W-:Y:S01]  /*16d0*/  FFMA R24, R9, R9, R24 ;  /* 0x0000000909187223 */ /* 0x000fe20000000018 */
[----:B------:R-:W-:Y:S01]  /*16e0*/  FADD R23, R12, -R23 ;  /* 0x800000170c177221 */ /* 0x000fe20000000000 */
[----:B------:R-:W-:Y:S01]  /*16f0*/  FMUL R8, R8, R8 ;  /* 0x0000000808087220 */ /* 0x000fe20000400000 */
[----:B------:R-:W-:Y:S01]  /*1700*/  FSEL R27, R27, R10, !P3 ;  /* 0x0000000a1b1b7208 */ /* 0x000fe20005800000 */
[----:B------:R-:W-:Y:S02]  /*1710*/  FADD R25, R14, -R25 ;  /* 0x800000190e197221 */ /* 0x000fe40000000000 */
[----:B------:R-:W-:Y:S01]  /*1720*/  FFMA R8, R23, R23, R8 ;  /* 0x0000001717087223 */ /* 0x000fe20000000008 */
[----:B------:R-:W-:-:S03]  /*1730*/  FSETP.GEU.AND P1, PT, R24, R27, PT ;  /* 0x0000001b1800720b */ /* 0x000fc60003f2e000 */
[----:B------:R-:W-:Y:S01]  /*1740*/  FFMA R25, R25, R25, R8 ;  /* 0x0000001919197223 */ /* 0x000fe20000000008 */
[----:B------:R-:W-:-:S04]  /*1750*/  FSEL R24, R24, R27, !P1 ;  /* 0x0000001b18187208 */ /* 0x000fc80004800000 */
[----:B------:R-:W-:Y:S01]  /*1760*/  FSETP.GEU.AND P2, PT, R25, R24, PT ;  /* 0x000000181900720b */ /* 0x000fe20003f4e000 */
[----:B------:R-:W-:-:S03]  /*1770*/  FADD R29, R14, -R29 ;  /* 0x8000001d0e1d7221 */ /* 0x000fc60000000000 */
[----:B------:R-:W-:Y:S02]  /*1780*/  FSEL R24, R25, R24, !P2 ;  /* 0x0000001819187208 */ /* 0x000fe40005000000 */
[C---:B------:R-:W-:Y:S02]  /*1790*/  SEL R20, R19.reuse, R20, !P5 ;  /* 0x0000001413147207 */ /* 0x040fe40006800000 */
[----:B------:R-:W-:Y:S02]  /*17a0*/  @!P6 IADD3 R20, PT, PT, R19, 0x1, RZ ;  /* 0x000000011314e810 */ /* 0x000fe40007ffe0ff */
[----:B------:R-:W-:Y:S02]  /*17b0*/  IADD3 R15, PT, PT, R15, 0x8, RZ ;  /* 0x000000080f0f7810 */ /* 0x000fe40007ffe0ff */
[C---:B------:R-:W-:Y:S02]  /*17c0*/  @!P4 IADD3 R20, PT, PT, R19.reuse, 0x2, RZ ;  /* 0x000000021314c810 */ /* 0x040fe40007ffe0ff */
[----:B------:R-:W-:-:S02]  /*17d0*/  @!P3 IADD3 R20, PT, PT, R19, 0x3, RZ ;  /* 0x000000031314b810 */ /* 0x000fc40007ffe0ff */
[----:B------:R-:W-:Y:S02]  /*17e0*/  @!P1 IADD3 R20, PT, PT, R19, 0x4, RZ ;  /* 0x0000000413149810 */ /* 0x000fe40007ffe0ff */
[----:B------:R-:W-:Y:S02]  /*17f0*/  ISETP.NE.AND P1, PT, R15, RZ, PT ;  /* 0x000000ff0f00720c */ /* 0x000fe40003f25270 */
[----:B------:R-:W-:Y:S02]  /*1800*/  @!P2 IADD3 R20, PT, PT, R19, 0x5, RZ ;  /* 0x000000051314a810 */ /* 0x000fe40007ffe0ff */
[----:B------:R-:W-:Y:S01]  /*1810*/  IADD3 R17, PT, PT, R17, 0x18, RZ ;  /* 0x0000001811117810 */ /* 0x000fe20007ffe0ff */
[----:B---3--:R-:W-:Y:S01]  /*1820*/  FADD R11, R12, -R11 ;  /* 0x8000000b0c0b7221 */ /* 0x008fe20000000000 */
[----:B------:R-:W-:-:S04]  /*1830*/  FADD R18, R13, -R18 ;  /* 0x800000120d127221 */ /* 0x000fc80000000000 */
[----:B------:R-:W-:-:S04]  /*1840*/  FMUL R18, R18, R18 ;  /* 0x0000001212127220 */ /* 0x000fc80000400000 */
[----:B------:R-:W-:Y:S01]  /*1850*/  FFMA R18, R11, R11, R18 ;  /* 0x0000000b0b127223 */ /* 0x000fe20000000012 */
[----:B--2---:R-:W-:Y:S01]  /*1860*/  FADD R7, R12, -R7 ;  /* 0x800000070c077221 */ /* 0x004fe20000000000 */
[----:B----4-:R-:W-:Y:S02]  /*1870*/  FADD R22, R13, -R22 ;  /* 0x800000160d167221 */ /* 0x010fe40000000000 */
[----:B------:R-:W-:Y:S02]  /*1880*/  FFMA R29, R29, R29, R18 ;  /* 0x0000001d1d1d7223 */ /* 0x000fe40000000012 */
[----:B------:R-:W-:Y:S01]  /*1890*/  FMUL R22, R22, R22 ;  /* 0x0000001616167220 */ /* 0x000fe20000400000 */
[----:B------:R-:W-:Y:S02]  /*18a0*/  FADD R21, R14, -R21 ;  /* 0x800000150e157221 */ /* 0x000fe40000000000 */
[----:B------:R-:W-:Y:S01]  /*18b0*/  FSETP.GEU.AND P5, PT, R29, R24, PT ;  /* 0x000000181d00720b */ /* 0x000fe20003fae000 */
[----:B------:R-:W-:-:S03]  /*18c0*/  FFMA R22, R7, R7, R22 ;  /* 0x0000000707167223 */ /* 0x000fc60000000016 */
[----:B------:R-:W-:Y:S01]  /*18d0*/  FSEL R18, R29, R24, !P5 ;  /* 0x000000181d127208 */ /* 0x000fe20006800000 */
[----:B------:R-:W-:-:S05]  /*18e0*/  FFMA R21, R21, R21, R22 ;  /* 0x0000001515157223 */ /* 0x000fca0000000016 */
[----:B------:R-:W-:-:S03]  /*18f0*/  FSETP.GEU.AND P3, PT, R21, R18, PT ;  /* 0x000000121500720b */ /* 0x000fc60003f6e000 */
[----:B------:R-:W-:Y:S02]  /*1900*/  @!P5 IADD3 R20, PT, PT, R19, 0x6, RZ ;  /* 0x000000061314d810 */ /* 0x000fe40007ffe0ff */
[----:B------:R-:W-:-:S08]  /*1910*/  FSEL R18, R21, R18, !P3 ;  /* 0x0000001215127208 */ /* 0x000fd00005800000 */
[C---:B------:R-:W-:Y:S02]  /*1920*/  @!P3 IADD3 R20, PT, PT, R19.reuse, 0x7, RZ ;  /* 0x000000071314b810 */ /* 0x040fe40007ffe0ff */
[----:B------:R-:W-:Y:S01]  /*1930*/  IADD3 R19, PT, PT, R19, 0x8, RZ ;  /* 0x0000000813137810 */ /* 0x000fe20007ffe0ff */
[----:B------:R-:W-:Y:S06]  /*1940*/  @P1 BRA `(.L_x_15) ;  /* 0xfffffff800301947 */ /* 0x000fec000383ffff */
.L_x_14:
[----:B------:R-:W-:Y:S05]  /*1950*/  BSYNC.RECONVERGENT B1 ;  /* 0x0000000000017941 */ /* 0x000fea0003800200 */
.L_x_13:
[----:B------:R-:W-:Y:S05]  /*1960*/  @!P0 BRA `(.L_x_10) ;  /* 0x0000000400c48947 */ /* 0x000fea0003800000 */
[----:B------:R-:W-:Y:S01]  /*1970*/  ISETP.GE.U32.AND P0, PT, R26, 0x4, PT ;  /* 0x000000041a00780c */ /* 0x000fe20003f06070 */
[----:B------:R-:W-:Y:S01]  /*1980*/  BSSY.RECONVERGENT B1, `(.L_x_16) ;  /* 0x000003d000017945 */ /* 0x000fe20003800200 */
[----:B------:R-:W-:-:S04]  /*1990*/  LOP3.LUT R27, R16, 0x3, RZ, 0xc0, !PT ;  /* 0x00000003101b7812 */ /* 0x000fc800078ec0ff */
[----:B------:R-:W-:-:S07]  /*19a0*/  ISETP.NE.AND P4, PT, R27, RZ, PT ;  /* 0x000000ff1b00720c */ /* 0x000fce0003f85270 */
[----:B------:R-:W-:Y:S06]  /*19b0*/  @!P0 BRA `(.L_x_17) ;  /* 0x0000000000e48947 */ /* 0x000fec0003800000 */
[----:B------:R-:W-:-:S04]  /*19c0*/  LEA R9, R19, R19, 0x1 ;  /* 0x0000001313097211 */ /* 0x000fc800078e08ff */
[C---:B------:R-:W-:Y:S01]  /*19d0*/  IADD3 R5, PT, PT, R9.reuse, 0x3, RZ ;  /* 0x0000000309057810 */ /* 0x040fe20007ffe0ff */
[----:B------:R-:W-:-:S05]  /*19e0*/  IMAD.WIDE.U32 R10, R9, 0x4, R2 ;  /* 0x00000004090a7825 */ /* 0x000fca00078e0002 */
[----:B------:R-:W2:Y:S01]  /*19f0*/  LDG.E R22, desc[UR6][R10.64+0x4] ;  /* 0x000004060a167981 */ /* 0x000ea2000c1e1900 */
[--C-:B------:R-:W-:Y:S01]  /*1a00*/  IMAD.WIDE.U32 R4, R5, 0x4, R2.reuse ;  /* 0x0000000405047825 */ /* 0x100fe200078e0002 */
[----:B------:R-:W-:Y:S02]  /*1a10*/  IADD3 R7, PT, PT, R9, 0x6, RZ ;  /* 0x0000000609077810 */ /* 0x000fe40007ffe0ff */
[----:B------:R-:W3:Y:S04]  /*1a20*/  LDG.E R15, desc[UR6][R10.64] ;  /* 0x000000060a0f7981 */ /* 0x000ee8000c1e1900 */
[----:B------:R-:W4:Y:S01]  /*1a30*/  LDG.E R24, desc[UR6][R4.64+0x4] ;  /* 0x0000040604187981 */ /* 0x000f22000c1e1900 */
[----:B------:R-:W-:-:S03]  /*1a40*/  IMAD.WIDE.U32 R6, R7, 0x4, R2 ;  /* 0x0000000407067825 */ /* 0x000fc600078e0002 */
        /* <DEDUP_REMOVED lines=48> */
.L_x_17:
[----:B------:R-:W-:Y:S05]  /*1d50*/  BSYNC.RECONVERGENT B1 ;  /* 0x0000000000017941 */ /* 0x000fea0003800200 */
.L_x_16:
        /* <DEDUP_REMOVED lines=35> */
.L_x_19:
[----:B------:R-:W-:Y:S05]  /*1f90*/  BSYNC.RECONVERGENT B1 ;  /* 0x0000000000017941 */ /* 0x000fea0003800200 */
.L_x_18:
        /* <DEDUP_REMOVED lines=13> */
[----:B------:R-:W-:-:S09]  /*2070*/  SEL R20, R19, R20, !P0 ;  /* 0x0000001413147207 */ /* 0x000fd20004000000 */
.L_x_10:
[----:B------:R-:W-:Y:S05]  /*2080*/  BSYNC.RECONVERGENT B0 ;  /* 0x0000000000007941 */ /* 0x000fea0003800200 */
.L_x_9:
[----:B------:R-:W0:Y:S02]  /*2090*/  LDC.64 R2, c[0x0][0x388] ;  /* 0x0000e200ff027b82 */ /* 0x000e240000000a00 */
[----:B0-----:R-:W-:-:S05]  /*20a0*/  IMAD.WIDE R2, R0, 0x4, R2 ;  /* 0x0000000400027825 */ /* 0x001fca00078e0202 */
[----:B------:R-:W-:Y:S01]  /*20b0*/  STG.E desc[UR6][R2.64], R20 ;  /* 0x0000001402007986 */ /* 0x000fe2000c101906 */
[----:B------:R-:W-:Y:S05]  /*20c0*/  EXIT ;  /* 0x000000000000794d */ /* 0x000fea0003800000 */
.L_x_20:
[----:B------:R-:W-:-:S00]  /*20d0*/  BRA `(.L_x_20) ;  /* 0xfffffffc00fc7947 */ /* 0x000fc0000383ffff */
[----:B------:R-:W-:-:S00]  /*20e0*/  NOP ;  /* 0x0000000000007918 */ /* 0x000fc00000000000 */
        /* <DEDUP_REMOVED lines=9> */
.L_x_21:


//--------------------- .nv.shared.reserved.0     --------------------------
	.section	.nv.shared.reserved.0,"aw",@nobits
	.weak		__nv_reservedSMEM_offset_0_alias
	.size		__nv_reservedSMEM_offset_0_alias, 0, 64
	.other		__nv_reservedSMEM_offset_0_alias,@"STO_CUDA_RESERVED_SHARED STV_DEFAULT"
__nv_reservedSMEM_offset_0_alias:
	.zero		0
	.zero		64


//--------------------- .nv.constant0._Z23nearest_neighbor_kernelPKfPii --------------------------
	.section	.nv.constant0._Z23nearest_neighbor_kernelPKfPii,"a",@progbits
	.sectionflags	@""
	.align	4
.nv.constant0._Z23nearest_neighbor_kernelPKfPii:
	.zero		916


//--------------------- SYMBOLS --------------------------

	.type		.nv.reservedSmem.offset0,@object
	.size		.nv.reservedSmem.offset0,0x4
